// auto-generated by cutlass_sweep.gemm — config: {"arch": "sm_100", "cluster_m": 4, "cluster_n": 4, "dtype": "fp16", "dtype_b": "fp16", "layout": "nt", "stages": 5, "tile_k": 64, "tile_m": 128, "tile_n": 128}
#include "cutlass/cutlass.h"
#include "cutlass/gemm/collective/collective_builder.hpp"
#include "cutlass/gemm/device/gemm_universal_adapter.h"
#include "cutlass/gemm/kernel/gemm_universal.hpp"
#include "cutlass/epilogue/collective/collective_builder.hpp"

using ElemA = cutlass::half_t;
using ElemB = cutlass::half_t;
using ElemCD = cutlass::half_t;
using Acc  = float;
using TileShape    = cute::Shape<cute::_128, cute::_128, cute::_64>;
using ClusterShape = cute::Shape<cute::_4, cute::_4, cute::_1>;

using CollectiveEpilogue = typename cutlass::epilogue::collective::CollectiveBuilder<
    cutlass::arch::Sm100, cutlass::arch::OpClassTensorOp,
    TileShape, ClusterShape,
    cutlass::epilogue::collective::EpilogueTileAuto,
    Acc, Acc,
    ElemCD, cutlass::layout::RowMajor, 128 / cutlass::sizeof_bits<ElemCD>::value,
    ElemCD, cutlass::layout::RowMajor, 128 / cutlass::sizeof_bits<ElemCD>::value,
    cutlass::epilogue::collective::EpilogueScheduleAuto
  >::CollectiveOp;

using CollectiveMainloop = typename cutlass::gemm::collective::CollectiveBuilder<
    cutlass::arch::Sm100, cutlass::arch::OpClassTensorOp,
    ElemA, cutlass::layout::RowMajor, 128 / cutlass::sizeof_bits<ElemA>::value,
    ElemB, cutlass::layout::ColumnMajor, 128 / cutlass::sizeof_bits<ElemB>::value,
    Acc,
    TileShape, ClusterShape,
    cutlass::gemm::collective::StageCount<5>,
    cutlass::gemm::collective::KernelScheduleAuto
  >::CollectiveOp;

using GemmKernel = cutlass::gemm::kernel::GemmUniversal<
    cute::Shape<int,int,int,int>,
    CollectiveMainloop,
    CollectiveEpilogue
>;
using Gemm = cutlass::gemm::device::GemmUniversalAdapter<GemmKernel>;

// Force the device kernel symbol into the cubin without needing a host main.
auto* _anchor = &cutlass::device_kernel<GemmKernel>;


// ===== COMPILED SASS (sm_100a) =====

	.target	sm_100a

	.elftype	@"ET_EXEC"


//--------------------- .note.nv.tkinfo           --------------------------
	.section	.note.nv.tkinfo,"",@"SHT_NOTE"
	.sectionflags	@"SHF_NOTE_NV_TKINFO"
	.tkinfo
        /*0018*/ 	.word	0x00000002
        /*0030*/ 	.string	""
        /*0030*/ 	.string	"ptxas"
        /*0030*/ 	.string	"Cuda compilation tools, release 13.0, V13.0.88"
        /*0030*/ 	.string	"Build cuda_13.0.r13.0/compiler.36424714_0"
        /*0030*/ 	.string	"-arch sm_100a -m 64 "



//--------------------- .note.nv.cuinfo           --------------------------
	.section	.note.nv.cuinfo,"",@"SHT_NOTE"
	.sectionflags	@"SHF_NOTE_NV_CUINFO"
        /*0018*/ 	.short	0x0002
        /*001a*/ 	.short	0x0064
        /*001c*/ 	.short	0x0082
	.zero		2


//--------------------- .nv.info                  --------------------------
	.section	.nv.info,"",@"SHT_CUDA_INFO"
	.align	4


	//----- nvinfo : EIATTR_REGCOUNT
	.align		4
        /*0000*/ 	.byte	0x04, 0x2f
        /*0002*/ 	.short	(.L_19 - .L_18)
	.align		4
.L_18:
        /*0004*/ 	.word	index@(_ZN7cutlass13device_kernelINS_4gemm6kernel13GemmUniversalIN4cute5tupleIJiiiiEEENS1_10collective13CollectiveMmaINS1_35MainloopSm100TmaUmmaWarpSpecializedILi5ELi2ELi4ENS5_IJNS4_1CILi4EEESB_NSA_ILi1EEEEEEEENS5_IJNSA_ILi128EEESF_NSA_ILi64EEEEEENS_6half_tENS5_IJlSC_lEEESI_SJ_NS4_8TiledMMAINS4_8MMA_AtomIJNS4_26SM100_MMA_F16BF16_2x1SM_SSISI_SI_fLi128ELi128ELNS4_4UMMA5MajorE0ELSO_0ELNSN_7ScaleInE0ELSP_0EEEEEENS4_6LayoutINS5_IJSC_SC_SC_EEENS5_IJNSA_ILi0EEESU_SU_EEEEENS5_IJNS4_10UnderscoreESX_SX_EEEEENS4_28SM100_TMA_2SM_LOAD_MULTICASTENS4_14ComposedLayoutINS4_7SwizzleILi3ELi4ELi3EEENS4_18smem_ptr_flag_bitsILi16EEENSS_INS5_IJNSA_ILi8EEESG_EEENS5_IJSG_SC_EEEEEEEvNS4_8identityES10_S1A_vS1B_EENS_8epilogue10collective18CollectiveEpilogueINS1D_23Sm100TmaWarpSpecializedILi4ELi2ELi16ELb1ELb0EEEJNS5_IJSG_SF_SG_EEENS5_IJNSS_ISG_SC_EENSS_INS5_IJNSA_ILi16EEENSA_ILi2EEEEEENS5_IJSC_SG_EEEEEEEESI_SJ_SI_SJ_NS1D_6fusion15FusionCallbacksIS1H_NS1Q_17LinearCombinationISI_fSI_fLNS_15FloatRoundStyleE2EEES1I_S1P_JEEENS4_5SM1004TMEM4LOAD26SM100_TMEM_LOAD_32dp32b16xENS4_13SM90_TMA_LOADENS11_INS12_ILi1ELi4ELi3EEES15_NSS_INS5_IJS16_S1K_EEENS5_IJS1K_SC_EEEEEEENS4_39AutoVectorizingCopyWithAssumedAlignmentILi128EEENS4_14SM90_TMA_STOREES25_S27_S27_EEEvvEEEEvNT_6ParamsE)
        /*0008*/ 	.word	0x00000045


	//----- nvinfo : EIATTR_FRAME_SIZE
	.align		4
.L_19:
        /*000c*/ 	.byte	0x04, 0x11
        /*000e*/ 	.short	(.L_21 - .L_20)
	.align		4
.L_20:
        /*0010*/ 	.word	index@($__internal_2_$__cuda_sm10x_tcgen05_guardrail_trap_unallocated_columns_being_dealloced)
        /*0014*/ 	.word	0x00000000


	//----- nvinfo : EIATTR_FRAME_SIZE
	.align		4
.L_21:
        /*0018*/ 	.byte	0x04, 0x11
        /*001a*/ 	.short	(.L_23 - .L_22)
	.align		4
.L_22:
        /*001c*/ 	.word	index@($__internal_1_$__cuda_sm10x_tcgen05_guardrail_trap_phase_invalid_during_alloc)
        /*0020*/ 	.word	0x00000000


	//----- nvinfo : EIATTR_FRAME_SIZE
	.align		4
.L_23:
        /*0024*/ 	.byte	0x04, 0x11
        /*0026*/ 	.short	(.L_25 - .L_24)
	.align		4
.L_24:
        /*0028*/ 	.word	index@($__internal_0_$__cuda_sm10x_tcgen05_guardrail_trap_col_being_dealloced_not_returned_by_alloc)
        /*002c*/ 	.word	0x00000000


	//----- nvinfo : EIATTR_FRAME_SIZE
	.align		4
.L_25:
        /*0030*/ 	.byte	0x04, 0x11
        /*0032*/ 	.short	(.L_27 - .L_26)
	.align		4
.L_26:
        /*0034*/ 	.word	index@(_ZN7cutlass13device_kernelINS_4gemm6kernel13GemmUniversalIN4cute5tupleIJiiiiEEENS1_10collective13CollectiveMmaINS1_35MainloopSm100TmaUmmaWarpSpecializedILi5ELi2ELi4ENS5_IJNS4_1CILi4EEESB_NSA_ILi1EEEEEEEENS5_IJNSA_ILi128EEESF_NSA_ILi64EEEEEENS_6half_tENS5_IJlSC_lEEESI_SJ_NS4_8TiledMMAINS4_8MMA_AtomIJNS4_26SM100_MMA_F16BF16_2x1SM_SSISI_SI_fLi128ELi128ELNS4_4UMMA5MajorE0ELSO_0ELNSN_7ScaleInE0ELSP_0EEEEEENS4_6LayoutINS5_IJSC_SC_SC_EEENS5_IJNSA_ILi0EEESU_SU_EEEEENS5_IJNS4_10UnderscoreESX_SX_EEEEENS4_28SM100_TMA_2SM_LOAD_MULTICASTENS4_14ComposedLayoutINS4_7SwizzleILi3ELi4ELi3EEENS4_18smem_ptr_flag_bitsILi16EEENSS_INS5_IJNSA_ILi8EEESG_EEENS5_IJSG_SC_EEEEEEEvNS4_8identityES10_S1A_vS1B_EENS_8epilogue10collective18CollectiveEpilogueINS1D_23Sm100TmaWarpSpecializedILi4ELi2ELi16ELb1ELb0EEEJNS5_IJSG_SF_SG_EEENS5_IJNSS_ISG_SC_EENSS_INS5_IJNSA_ILi16EEENSA_ILi2EEEEEENS5_IJSC_SG_EEEEEEEESI_SJ_SI_SJ_NS1D_6fusion15FusionCallbacksIS1H_NS1Q_17LinearCombinationISI_fSI_fLNS_15FloatRoundStyleE2EEES1I_S1P_JEEENS4_5SM1004TMEM4LOAD26SM100_TMEM_LOAD_32dp32b16xENS4_13SM90_TMA_LOADENS11_INS12_ILi1ELi4ELi3EEES15_NSS_INS5_IJS16_S1K_EEENS5_IJS1K_SC_EEEEEEENS4_39AutoVectorizingCopyWithAssumedAlignmentILi128EEENS4_14SM90_TMA_STOREES25_S27_S27_EEEvvEEEEvNT_6ParamsE)
        /*0038*/ 	.word	0x00000000


	//----- nvinfo : EIATTR_MIN_STACK_SIZE
	.align		4
.L_27:
        /*003c*/ 	.byte	0x04, 0x12
        /*003e*/ 	.short	(.L_29 - .L_28)
	.align		4
.L_28:
        /*0040*/ 	.word	index@(_ZN7cutlass13device_kernelINS_4gemm6kernel13GemmUniversalIN4cute5tupleIJiiiiEEENS1_10collective13CollectiveMmaINS1_35MainloopSm100TmaUmmaWarpSpecializedILi5ELi2ELi4ENS5_IJNS4_1CILi4EEESB_NSA_ILi1EEEEEEEENS5_IJNSA_ILi128EEESF_NSA_ILi64EEEEEENS_6half_tENS5_IJlSC_lEEESI_SJ_NS4_8TiledMMAINS4_8MMA_AtomIJNS4_26SM100_MMA_F16BF16_2x1SM_SSISI_SI_fLi128ELi128ELNS4_4UMMA5MajorE0ELSO_0ELNSN_7ScaleInE0ELSP_0EEEEEENS4_6LayoutINS5_IJSC_SC_SC_EEENS5_IJNSA_ILi0EEESU_SU_EEEEENS5_IJNS4_10UnderscoreESX_SX_EEEEENS4_28SM100_TMA_2SM_LOAD_MULTICASTENS4_14ComposedLayoutINS4_7SwizzleILi3ELi4ELi3EEENS4_18smem_ptr_flag_bitsILi16EEENSS_INS5_IJNSA_ILi8EEESG_EEENS5_IJSG_SC_EEEEEEEvNS4_8identityES10_S1A_vS1B_EENS_8epilogue10collective18CollectiveEpilogueINS1D_23Sm100TmaWarpSpecializedILi4ELi2ELi16ELb1ELb0EEEJNS5_IJSG_SF_SG_EEENS5_IJNSS_ISG_SC_EENSS_INS5_IJNSA_ILi16EEENSA_ILi2EEEEEENS5_IJSC_SG_EEEEEEEESI_SJ_SI_SJ_NS1D_6fusion15FusionCallbacksIS1H_NS1Q_17LinearCombinationISI_fSI_fLNS_15FloatRoundStyleE2EEES1I_S1P_JEEENS4_5SM1004TMEM4LOAD26SM100_TMEM_LOAD_32dp32b16xENS4_13SM90_TMA_LOADENS11_INS12_ILi1ELi4ELi3EEES15_NSS_INS5_IJS16_S1K_EEENS5_IJS1K_SC_EEEEEEENS4_39AutoVectorizingCopyWithAssumedAlignmentILi128EEENS4_14SM90_TMA_STOREES25_S27_S27_EEEvvEEEEvNT_6ParamsE)
        /*0044*/ 	.word	0x00000000
.L_29:


//--------------------- .nv.compat                --------------------------
	.section	.nv.compat,"",@"SHT_CUDA_COMPAT_INFO"
	.align	4
        /*0000*/ 	.byte	0x02, 0x09, 0x01, 0x00, 0x02, 0x02, 0x02, 0x00, 0x02, 0x05, 0x05, 0x00, 0x03, 0x07, 0x01, 0x01
        /*0010*/ 	.byte	0x02, 0x03, 0x01, 0x00, 0x02, 0x06, 0x01, 0x00, 0x04, 0x0b, 0x08, 0x00, 0x09, 0x00, 0x00, 0x00
        /*0020*/ 	.byte	0x00, 0x00, 0x00, 0x00


//--------------------- .nv.info._ZN7cutlass13device_kernelINS_4gemm6kernel13GemmUniversalIN4cute5tupleIJiiiiEEENS1_10collective13CollectiveMmaINS1_35MainloopSm100TmaUmmaWarpSpecializedILi5ELi2ELi4ENS5_IJNS4_1CILi4EEESB_NSA_ILi1EEEEEEEENS5_IJNSA_ILi128EEESF_NSA_ILi64EEEEEENS_6half_tENS5_IJlSC_lEEESI_SJ_NS4_8TiledMMAINS4_8MMA_AtomIJNS4_26SM100_MMA_F16BF16_2x1SM_SSISI_SI_fLi128ELi128ELNS4_4UMMA5MajorE0ELSO_0ELNSN_7ScaleInE0ELSP_0EEEEEENS4_6LayoutINS5_IJSC_SC_SC_EEENS5_IJNSA_ILi0EEESU_SU_EEEEENS5_IJNS4_10UnderscoreESX_SX_EEEEENS4_28SM100_TMA_2SM_LOAD_MULTICASTENS4_14ComposedLayoutINS4_7SwizzleILi3ELi4ELi3EEENS4_18smem_ptr_flag_bitsILi16EEENSS_INS5_IJNSA_ILi8EEESG_EEENS5_IJSG_SC_EEEEEEEvNS4_8identityES10_S1A_vS1B_EENS_8epilogue10collective18CollectiveEpilogueINS1D_23Sm100TmaWarpSpecializedILi4ELi2ELi16ELb1ELb0EEEJNS5_IJSG_SF_SG_EEENS5_IJNSS_ISG_SC_EENSS_INS5_IJNSA_ILi16EEENSA_ILi2EEEEEENS5_IJSC_SG_EEEEEEEESI_SJ_SI_SJ_NS1D_6fusion15FusionCallbacksIS1H_NS1Q_17LinearCombinationISI_fSI_fLNS_15FloatRoundStyleE2EEES1I_S1P_JEEENS4_5SM1004TMEM4LOAD26SM100_TMEM_LOAD_32dp32b16xENS4_13SM90_TMA_LOADENS11_INS12_ILi1ELi4ELi3EEES15_NSS_INS5_IJS16_S1K_EEENS5_IJS1K_SC_EEEEEEENS4_39AutoVectorizingCopyWithAssumedAlignmentILi128EEENS4_14SM90_TMA_STOREES25_S27_S27_EEEvvEEEEvNT_6ParamsE --------------------------
	.section	.nv.info._ZN7cutlass13device_kernelINS_4gemm6kernel13GemmUniversalIN4cute5tupleIJiiiiEEENS1_10collective13CollectiveMmaINS1_35MainloopSm100TmaUmmaWarpSpecializedILi5ELi2ELi4ENS5_IJNS4_1CILi4EEESB_NSA_ILi1EEEEEEEENS5_IJNSA_ILi128EEESF_NSA_ILi64EEEEEENS_6half_tENS5_IJlSC_lEEESI_SJ_NS4_8TiledMMAINS4_8MMA_AtomIJNS4_26SM100_MMA_F16BF16_2x1SM_SSISI_SI_fLi128ELi128ELNS4_4UMMA5MajorE0ELSO_0ELNSN_7ScaleInE0ELSP_0EEEEEENS4_6LayoutINS5_IJSC_SC_SC_EEENS5_IJNSA_ILi0EEESU_SU_EEEEENS5_IJNS4_10UnderscoreESX_SX_EEEEENS4_28SM100_TMA_2SM_LOAD_MULTICASTENS4_14ComposedLayoutINS4_7SwizzleILi3ELi4ELi3EEENS4_18smem_ptr_flag_bitsILi16EEENSS_INS5_IJNSA_ILi8EEESG_EEENS5_IJSG_SC_EEEEEEEvNS4_8identityES10_S1A_vS1B_EENS_8epilogue10collective18CollectiveEpilogueINS1D_23Sm100TmaWarpSpecializedILi4ELi2ELi16ELb1ELb0EEEJNS5_IJSG_SF_SG_EEENS5_IJNSS_ISG_SC_EENSS_INS5_IJNSA_ILi16EEENSA_ILi2EEEEEENS5_IJSC_SG_EEEEEEEESI_SJ_SI_SJ_NS1D_6fusion15FusionCallbacksIS1H_NS1Q_17LinearCombinationISI_fSI_fLNS_15FloatRoundStyleE2EEES1I_S1P_JEEENS4_5SM1004TMEM4LOAD26SM100_TMEM_LOAD_32dp32b16xENS4_13SM90_TMA_LOADENS11_INS12_ILi1ELi4ELi3EEES15_NSS_INS5_IJS16_S1K_EEENS5_IJS1K_SC_EEEEEEENS4_39AutoVectorizingCopyWithAssumedAlignmentILi128EEENS4_14SM90_TMA_STOREES25_S27_S27_EEEvvEEEEvNT_6ParamsE,"",@"SHT_CUDA_INFO"
	.sectionflags	@""
	.align	4


	//----- nvinfo : EIATTR_CUDA_API_VERSION
	.align		4
        /*0000*/ 	.byte	0x04, 0x37
        /*0002*/ 	.short	(.L_31 - .L_30)
.L_30:
        /*0004*/ 	.word	0x00000082


	//----- nvinfo : EIATTR_KPARAM_INFO
	.align		4
.L_31:
        /*0008*/ 	.byte	0x04, 0x17
        /*000a*/ 	.short	(.L_33 - .L_32)
.L_32:
        /*000c*/ 	.word	0x00000000
        /*0010*/ 	.short	0x0000
        /*0012*/ 	.short	0x0000
        /*0014*/ 	.byte	0x00, 0xf0, 0x01, 0x20


	//----- nvinfo : EIATTR_AT_ENTRY_FRAGMENTS
	.align		4
.L_33:
        /*0018*/ 	.byte	0x04, 0x4f
        /*001a*/ 	.short	(.L_35 - .L_34)


	//   ....[0]....
.L_34:
        /*001c*/ 	.word	0x00000007


	//----- nvinfo : EIATTR_RESERVED_SMEM_USED
	.align		4
.L_35:
        /*0020*/ 	.byte	0x01, 0x41
	.zero		2


	//----- nvinfo : EIATTR_SPARSE_MMA_MASK
	.align		4
        /*0024*/ 	.byte	0x03, 0x50
        /*0026*/ 	.short	0x0000


	//----- nvinfo : EIATTR_TCGEN05_2CTA_USED
	.align		4
        /*0028*/ 	.byte	0x01, 0x52
	.zero		2


	//----- nvinfo : EIATTR_MAXREG_COUNT
	.align		4
        /*002c*/ 	.byte	0x03, 0x1b
        /*002e*/ 	.short	0x00ff


	//----- nvinfo : EIATTR_NUM_BARRIERS
	.align		4
        /*0030*/ 	.byte	0x02, 0x4c
        /*0032*/ 	.byte	0x07
	.zero		1


	//----- nvinfo : EIATTR_EXTERNS
	.align		4
        /*0034*/ 	.byte	0x04, 0x0f
        /*0036*/ 	.short	(.L_37 - .L_36)


	//   ....[0]....
	.align		4
.L_36:
        /*0038*/ 	.word	index@(__assertfail)


	//----- nvinfo : EIATTR_MERCURY_ISA_VERSION
	.align		4
.L_37:
        /*003c*/ 	.byte	0x03, 0x5f
        /*003e*/ 	.short	0x0101


	//----- nvinfo : EIATTR_INT_WARP_WIDE_INSTR_OFFSETS
	.align		4
        /*0040*/ 	.byte	0x04, 0x31
        /*0042*/ 	.short	(.L_39 - .L_38)


	//   ....[0]....
.L_38:
        /*0044*/ 	.word	0x00000d80


	//   ....[1]....
        /*0048*/ 	.word	0x00000e20


	//   ....[2]....
        /*004c*/ 	.word	0x00004690


	//   ....[3]....
        /*0050*/ 	.word	0x000046c0


	//   ....[4]....
        /*0054*/ 	.word	0x000046e0


	//   ....[5]....
        /*0058*/ 	.word	0x00005220


	//   ....[6]....
        /*005c*/ 	.word	0x000052c0


	//   ....[7]....
        /*0060*/ 	.word	0x00005380


	//   ....[8]....
        /*0064*/ 	.word	0x000053f0


	//   ....[9]....
        /*0068*/ 	.word	0x000054b0


	//   ....[10]....
        /*006c*/ 	.word	0x00005550


	//   ....[11]....
        /*0070*/ 	.word	0x000055c0


	//   ....[12]....
        /*0074*/ 	.word	0x00005680


	//   ....[13]....
        /*0078*/ 	.word	0x00005720


	//   ....[14]....
        /*007c*/ 	.word	0x000057c0


	//   ....[15]....
        /*0080*/ 	.word	0x000058b0


	//   ....[16]....
        /*0084*/ 	.word	0x00005980


	//----- nvinfo : EIATTR_COOP_GROUP_MASK_REGIDS
	.align		4
.L_39:
        /*0088*/ 	.byte	0x04, 0x29
        /*008a*/ 	.short	(.L_41 - .L_40)


	//   ....[0]....
.L_40:
        /*008c*/ 	.word	0xffffffff


	//   ....[1]....
        /*0090*/ 	.word	0xffffffff


	//   ....[2]....
        /*0094*/ 	.word	0xffffffff


	//   ....[3]....
        /*0098*/ 	.word	0xffffffff


	//   ....[4]....
        /*009c*/ 	.word	0xffffffff


	//   ....[5]....
        /*00a0*/ 	.word	0xffffffff


	//   ....[6]....
        /*00a4*/ 	.word	0xffffffff


	//   ....[7]....
        /*00a8*/ 	.word	0xffffffff


	//   ....[8]....
        /*00ac*/ 	.word	0xffffffff


	//   ....[9]....
        /*00b0*/ 	.word	0xffffffff


	//   ....[10]....
        /*00b4*/ 	.word	0xffffffff


	//   ....[11]....
        /*00b8*/ 	.word	0xffffffff


	//   ....[12]....
        /*00bc*/ 	.word	0xffffffff


	//   ....[13]....
        /*00c0*/ 	.word	0xffffffff


	//----- nvinfo : EIATTR_COOP_GROUP_INSTR_OFFSETS
	.align		4
.L_41:
        /*00c4*/ 	.byte	0x04, 0x28
        /*00c6*/ 	.short	(.L_43 - .L_42)


	//   ....[0]....
.L_42:
        /*00c8*/ 	.word	0x000000b0


	//   ....[1]....
        /*00cc*/ 	.word	0x00000510


	//   ....[2]....
        /*00d0*/ 	.word	0x000006f0


	//   ....[3]....
        /*00d4*/ 	.word	0x00000880


	//   ....[4]....
        /*00d8*/ 	.word	0x00000970


	//   ....[5]....
        /*00dc*/ 	.word	0x00000ad0


	//   ....[6]....
        /*00e0*/ 	.word	0x00000c60


	//   ....[7]....
        /*00e4*/ 	.word	0x00000ea0


	//   ....[8]....
        /*00e8*/ 	.word	0x00002530


	//   ....[9]....
        /*00ec*/ 	.word	0x00003470


	//   ....[10]....
        /*00f0*/ 	.word	0x00003940


	//   ....[11]....
        /*00f4*/ 	.word	0x00003970


	//   ....[12]....
        /*00f8*/ 	.word	0x00004590


	//   ....[13]....
        /*00fc*/ 	.word	0x000047a0


	//----- nvinfo : EIATTR_VRC_CTA_INIT_COUNT
	.align		4
.L_43:
        /*0100*/ 	.byte	0x02, 0x4a
        /*0102*/ 	.byte	0x80
	.zero		1


	//----- nvinfo : EIATTR_SYSCALL_OFFSETS
	.align		4
        /*0104*/ 	.byte	0x04, 0x46
        /*0106*/ 	.short	(.L_45 - .L_44)


	//   ....[0]....
.L_44:
        /*0108*/ 	.word	0x00006500


	//   ....[1]....
        /*010c*/ 	.word	0x000065f0


	//   ....[2]....
        /*0110*/ 	.word	0x00006d20


	//   ....[3]....
        /*0114*/ 	.word	0x00007650


	//   ....[4]....
        /*0118*/ 	.word	0x00007f20


	//   ....[5]....
        /*011c*/ 	.word	0x000087f0


	//----- nvinfo : EIATTR_MBARRIER_INSTR_OFFSETS
	.align		4
.L_45:
        /*0120*/ 	.byte	0x04, 0x39
        /*0122*/ 	.short	(.L_47 - .L_46)


	//   ....[0]....
.L_46:
        /*0124*/ 	.word	0x00000640
        /*0128*/ 	.word	0x000000ff
        /*012c*/ 	.word	0x00000000
        /*0130*/ 	.short	0x0100
        /*0132*/ 	.byte	0x04
	.zero		1


	//   ....[1]....
        /*0134*/ 	.word	0x00000650
        /*0138*/ 	.word	0x000000ff
        /*013c*/ 	.word	0x00000028
        /*0140*/ 	.short	0x0100
        /*0142*/ 	.byte	0x04
	.zero		1


	//   ....[2]....
        /*0144*/ 	.word	0x00000660
        /*0148*/ 	.word	0x000000ff
        /*014c*/ 	.word	0x00000008
        /*0150*/ 	.short	0x0100
        /*0152*/ 	.byte	0x04
	.zero		1


	//   ....[3]....
        /*0154*/ 	.word	0x00000670
        /*0158*/ 	.word	0x000000ff
        /*015c*/ 	.word	0x00000030
        /*0160*/ 	.short	0x0100
        /*0162*/ 	.byte	0x04
	.zero		1


	//   ....[4]....
        /*0164*/ 	.word	0x00000680
        /*0168*/ 	.word	0x000000ff
        /*016c*/ 	.word	0x00000010
        /*0170*/ 	.short	0x0100
        /*0172*/ 	.byte	0x04
	.zero		1


	//   ....[5]....
        /*0174*/ 	.word	0x00000690
        /*0178*/ 	.word	0x000000ff
        /*017c*/ 	.word	0x00000038
        /*0180*/ 	.short	0x0100
        /*0182*/ 	.byte	0x04
	.zero		1


	//   ....[6]....
        /*0184*/ 	.word	0x000006a0
        /*0188*/ 	.word	0x000000ff
        /*018c*/ 	.word	0x00000018
        /*0190*/ 	.short	0x0100
        /*0192*/ 	.byte	0x04
	.zero		1


	//   ....[7]....
        /*0194*/ 	.word	0x000006b0
        /*0198*/ 	.word	0x000000ff
        /*019c*/ 	.word	0x00000040
        /*01a0*/ 	.short	0x0100
        /*01a2*/ 	.byte	0x04
	.zero		1


	//   ....[8]....
        /*01a4*/ 	.word	0x000006c0
        /*01a8*/ 	.word	0x000000ff
        /*01ac*/ 	.word	0x00000020
        /*01b0*/ 	.short	0x0100
        /*01b2*/ 	.byte	0x04
	.zero		1


	//   ....[9]....
        /*01b4*/ 	.word	0x000006d0
        /*01b8*/ 	.word	0x000000ff
        /*01bc*/ 	.word	0x00000048
        /*01c0*/ 	.short	0x0100
        /*01c2*/ 	.byte	0x04
	.zero		1


	//   ....[10]....
        /*01c4*/ 	.word	0x000007f0
        /*01c8*/ 	.word	0x000000ff
        /*01cc*/ 	.word	0x00000050
        /*01d0*/ 	.short	0x0100
        /*01d2*/ 	.byte	0x04
	.zero		1


	//   ....[11]....
        /*01d4*/ 	.word	0x00000800
        /*01d8*/ 	.word	0x000000ff
        /*01dc*/ 	.word	0x00000070
        /*01e0*/ 	.short	0x0100
        /*01e2*/ 	.byte	0x04
	.zero		1


	//   ....[12]....
        /*01e4*/ 	.word	0x00000810
        /*01e8*/ 	.word	0x000000ff
        /*01ec*/ 	.word	0x00000058
        /*01f0*/ 	.short	0x0100
        /*01f2*/ 	.byte	0x04
	.zero		1


	//   ....[13]....
        /*01f4*/ 	.word	0x00000820
        /*01f8*/ 	.word	0x000000ff
        /*01fc*/ 	.word	0x00000078
        /*0200*/ 	.short	0x0100
        /*0202*/ 	.byte	0x04
	.zero		1


	//   ....[14]....
        /*0204*/ 	.word	0x00000830
        /*0208*/ 	.word	0x000000ff
        /*020c*/ 	.word	0x00000060
        /*0210*/ 	.short	0x0100
        /*0212*/ 	.byte	0x04
	.zero		1


	//   ....[15]....
        /*0214*/ 	.word	0x00000840
        /*0218*/ 	.word	0x000000ff
        /*021c*/ 	.word	0x00000080
        /*0220*/ 	.short	0x0100
        /*0222*/ 	.byte	0x04
	.zero		1


	//   ....[16]....
        /*0224*/ 	.word	0x00000850
        /*0228*/ 	.word	0x000000ff
        /*022c*/ 	.word	0x00000068
        /*0230*/ 	.short	0x0100
        /*0232*/ 	.byte	0x04
	.zero		1


	//   ....[17]....
        /*0234*/ 	.word	0x00000860
        /*0238*/ 	.word	0x000000ff
        /*023c*/ 	.word	0x00000088
        /*0240*/ 	.short	0x0100
        /*0242*/ 	.byte	0x04
	.zero		1


	//   ....[18]....
        /*0244*/ 	.word	0x00000940
        /*0248*/ 	.word	0x000000ff
        /*024c*/ 	.word	0x00000090
        /*0250*/ 	.short	0x0100
        /*0252*/ 	.byte	0x06
	.zero		1


	//   ....[19]....
        /*0254*/ 	.word	0x00000950
        /*0258*/ 	.word	0x000000ff
        /*025c*/ 	.word	0x00000098
        /*0260*/ 	.short	0x0100
        /*0262*/ 	.byte	0x06
	.zero		1


	//   ....[20]....
        /*0264*/ 	.word	0x00000a80
        /*0268*/ 	.word	0x000000ff
        /*026c*/ 	.word	0x000000a0
        /*0270*/ 	.short	0x0100
        /*0272*/ 	.byte	0x06
	.zero		1


	//   ....[21]....
        /*0274*/ 	.word	0x00000a90
        /*0278*/ 	.word	0x000000ff
        /*027c*/ 	.word	0x000000b0
        /*0280*/ 	.short	0x0100
        /*0282*/ 	.byte	0x06
	.zero		1


	//   ....[22]....
        /*0284*/ 	.word	0x00000aa0
        /*0288*/ 	.word	0x000000ff
        /*028c*/ 	.word	0x000000a8
        /*0290*/ 	.short	0x0100
        /*0292*/ 	.byte	0x06
	.zero		1


	//   ....[23]....
        /*0294*/ 	.word	0x00000ab0
        /*0298*/ 	.word	0x000000ff
        /*029c*/ 	.word	0x000000b8
        /*02a0*/ 	.short	0x0100
        /*02a2*/ 	.byte	0x06
	.zero		1


	//   ....[24]....
        /*02a4*/ 	.word	0x00000bd0
        /*02a8*/ 	.word	0x000000ff
        /*02ac*/ 	.word	0x000000c0
        /*02b0*/ 	.short	0x0100
        /*02b2*/ 	.byte	0x04
	.zero		1


	//   ....[25]....
        /*02b4*/ 	.word	0x00000be0
        /*02b8*/ 	.word	0x000000ff
        /*02bc*/ 	.word	0x000000e0
        /*02c0*/ 	.short	0x0100
        /*02c2*/ 	.byte	0x04
	.zero		1


	//   ....[26]....
        /*02c4*/ 	.word	0x00000bf0
        /*02c8*/ 	.word	0x000000ff
        /*02cc*/ 	.word	0x000000c8
        /*02d0*/ 	.short	0x0100
        /*02d2*/ 	.byte	0x04
	.zero		1


	//   ....[27]....
        /*02d4*/ 	.word	0x00000c00
        /*02d8*/ 	.word	0x000000ff
        /*02dc*/ 	.word	0x000000e8
        /*02e0*/ 	.short	0x0100
        /*02e2*/ 	.byte	0x04
	.zero		1


	//   ....[28]....
        /*02e4*/ 	.word	0x00000c10
        /*02e8*/ 	.word	0x000000ff
        /*02ec*/ 	.word	0x000000d0
        /*02f0*/ 	.short	0x0100
        /*02f2*/ 	.byte	0x04
	.zero		1


	//   ....[29]....
        /*02f4*/ 	.word	0x00000c20
        /*02f8*/ 	.word	0x000000ff
        /*02fc*/ 	.word	0x000000f0
        /*0300*/ 	.short	0x0100
        /*0302*/ 	.byte	0x04
	.zero		1


	//   ....[30]....
        /*0304*/ 	.word	0x00000c30
        /*0308*/ 	.word	0x000000ff
        /*030c*/ 	.word	0x000000d8
        /*0310*/ 	.short	0x0100
        /*0312*/ 	.byte	0x04
	.zero		1


	//   ....[31]....
        /*0314*/ 	.word	0x00000c40
        /*0318*/ 	.word	0x000000ff
        /*031c*/ 	.word	0x000000f8
        /*0320*/ 	.short	0x0100
        /*0322*/ 	.byte	0x04
	.zero		1


	//   ....[32]....
        /*0324*/ 	.word	0x00000d30
        /*0328*/ 	.word	0x000000ff
        /*032c*/ 	.word	0x00000100
        /*0330*/ 	.short	0x0100
        /*0332*/ 	.byte	0x04
	.zero		1


	//   ....[33]....
        /*0334*/ 	.word	0x00000d40
        /*0338*/ 	.word	0x000000ff
        /*033c*/ 	.word	0x00000110
        /*0340*/ 	.short	0x0100
        /*0342*/ 	.byte	0x04
	.zero		1


	//   ....[34]....
        /*0344*/ 	.word	0x00000d50
        /*0348*/ 	.word	0x000000ff
        /*034c*/ 	.word	0x00000108
        /*0350*/ 	.short	0x0100
        /*0352*/ 	.byte	0x04
	.zero		1


	//   ....[35]....
        /*0354*/ 	.word	0x00000d60
        /*0358*/ 	.word	0x000000ff
        /*035c*/ 	.word	0x00000118
        /*0360*/ 	.short	0x0100
        /*0362*/ 	.byte	0x04
	.zero		1


	//   ....[36]....
        /*0364*/ 	.word	0x00000e60
        /*0368*/ 	.word	0x000000ff
        /*036c*/ 	.word	0x00000120
        /*0370*/ 	.short	0x0100
        /*0372*/ 	.byte	0x06
	.zero		1


	//   ....[37]....
        /*0374*/ 	.word	0x00001cd0
        /*0378*/ 	.word	0x00000000
        /*037c*/ 	.word	0x00000110
        /*0380*/ 	.short	0x010a
        /*0382*/ 	.byte	0xff
	.zero		1


	//   ....[38]....
        /*0384*/ 	.word	0x00001d00
        /*0388*/ 	.word	0x00000000
        /*038c*/ 	.word	0x00000100
        /*0390*/ 	.short	0x0101
        /*0392*/ 	.byte	0xff
	.zero		1


	//   ....[39]....
        /*0394*/ 	.word	0x00001dc0
        /*0398*/ 	.word	0x000000ff
        /*039c*/ 	.word	0x00000028
        /*03a0*/ 	.short	0x010a
        /*03a2*/ 	.byte	0x04
	.zero		1


	//   ....[40]....
        /*03a4*/ 	.word	0x00001e90
        /*03a8*/ 	.word	0x000000ff
        /*03ac*/ 	.word	0x00000028
        /*03b0*/ 	.short	0x010a
        /*03b2*/ 	.byte	0x21
	.zero		1


	//   ....[41]....
        /*03b4*/ 	.word	0x00002040
        /*03b8*/ 	.word	0x000000ff
        /*03bc*/ 	.word	0x00000028
        /*03c0*/ 	.short	0x010a
        /*03c2*/ 	.byte	0x05
	.zero		1


	//   ....[42]....
        /*03c4*/ 	.word	0x00002190
        /*03c8*/ 	.word	0x000000ff
        /*03cc*/ 	.word	0x00000098
        /*03d0*/ 	.short	0x0101
        /*03d2*/ 	.byte	0x06
	.zero		1


	//   ....[43]....
        /*03d4*/ 	.word	0x000021b0
        /*03d8*/ 	.word	0x000000ff
        /*03dc*/ 	.word	0x00000028
        /*03e0*/ 	.short	0x010a
        /*03e2*/ 	.byte	0x04
	.zero		1


	//   ....[44]....
        /*03e4*/ 	.word	0x00002230
        /*03e8*/ 	.word	0x000000ff
        /*03ec*/ 	.word	0x00000028
        /*03f0*/ 	.short	0x010a
        /*03f2*/ 	.byte	0x11
	.zero		1


	//   ....[45]....
        /*03f4*/ 	.word	0x000023c0
        /*03f8*/ 	.word	0x000000ff
        /*03fc*/ 	.word	0x00000028
        /*0400*/ 	.short	0x010a
        /*0402*/ 	.byte	0x05
	.zero		1


	//   ....[46]....
        /*0404*/ 	.word	0x00002560
        /*0408*/ 	.word	0x00000003
        /*040c*/ 	.word	0x000000a0
        /*0410*/ 	.short	0x010a
        /*0412*/ 	.byte	0xff
	.zero		1


	//   ....[47]....
        /*0414*/ 	.word	0x000026b0
        /*0418*/ 	.word	0x00000000
        /*041c*/ 	.word	0x00000000
        /*0420*/ 	.short	0x0101
        /*0422*/ 	.byte	0xff
	.zero		1


	//   ....[48]....
        /*0424*/ 	.word	0x00002c60
        /*0428*/ 	.word	0x000000ff
        /*042c*/ 	.word	0x00000000
        /*0430*/ 	.short	0x010a
        /*0432*/ 	.byte	0x04
	.zero		1


	//   ....[49]....
        /*0434*/ 	.word	0x00002cf0
        /*0438*/ 	.word	0x000000ff
        /*043c*/ 	.word	0x00000000
        /*0440*/ 	.short	0x010a
        /*0442*/ 	.byte	0x05
	.zero		1


	//   ....[50]....
        /*0444*/ 	.word	0x00002d80
        /*0448*/ 	.word	0x000000ff
        /*044c*/ 	.word	0x00000000
        /*0450*/ 	.short	0x010a
        /*0452*/ 	.byte	0x05
	.zero		1


	//   ....[51]....
        /*0454*/ 	.word	0x00002e10
        /*0458*/ 	.word	0x000000ff
        /*045c*/ 	.word	0x00000000
        /*0460*/ 	.short	0x010a
        /*0462*/ 	.byte	0x05
	.zero		1


	//   ....[52]....
        /*0464*/ 	.word	0x00002eb0
        /*0468*/ 	.word	0x00000000
        /*046c*/ 	.word	0x00000000
        /*0470*/ 	.short	0x010a
        /*0472*/ 	.byte	0xff
	.zero		1


	//   ....[53]....
        /*0474*/ 	.word	0x00002fd0
        /*0478*/ 	.word	0x00000002
        /*047c*/ 	.word	0x00000100
        /*0480*/ 	.short	0x010a
        /*0482*/ 	.byte	0xff
	.zero		1


	//   ....[54]....
        /*0484*/ 	.word	0x00003040
        /*0488*/ 	.word	0x00000002
        /*048c*/ 	.word	0x00000000
        /*0490*/ 	.short	0x0101
        /*0492*/ 	.byte	0xff
	.zero		1


	//   ....[55]....
        /*0494*/ 	.word	0x00003060
        /*0498*/ 	.word	0x000000ff
        /*049c*/ 	.word	0x000000b0
        /*04a0*/ 	.short	0x010a
        /*04a2*/ 	.byte	0x04
	.zero		1


	//   ....[56]....
        /*04a4*/ 	.word	0x00003180
        /*04a8*/ 	.word	0x00000002
        /*04ac*/ 	.word	0x000000a0
        /*04b0*/ 	.short	0x010a
        /*04b2*/ 	.byte	0xff
	.zero		1


	//   ....[57]....
        /*04b4*/ 	.word	0x00003280
        /*04b8*/ 	.word	0x00000002
        /*04bc*/ 	.word	0x00000000
        /*04c0*/ 	.short	0x0101
        /*04c2*/ 	.byte	0xff
	.zero		1


	//   ....[58]....
        /*04c4*/ 	.word	0x00003310
        /*04c8*/ 	.word	0x000000ff
        /*04cc*/ 	.word	0x000000b0
        /*04d0*/ 	.short	0x0106
        /*04d2*/ 	.byte	0x04
	.zero		1


	//   ....[59]....
        /*04d4*/ 	.word	0x00003330
        /*04d8*/ 	.word	0x000000ff
        /*04dc*/ 	.word	0x000000b0
        /*04e0*/ 	.short	0x010a
        /*04e2*/ 	.byte	0x04
	.zero		1


	//   ....[60]....
        /*04e4*/ 	.word	0x000033c0
        /*04e8*/ 	.word	0x000000ff
        /*04ec*/ 	.word	0x000000b0
        /*04f0*/ 	.short	0x0106
        /*04f2*/ 	.byte	0x07
	.zero		1


	//   ....[61]....
        /*04f4*/ 	.word	0x00003400
        /*04f8*/ 	.word	0x00000000
        /*04fc*/ 	.word	0x000000b0
        /*0500*/ 	.short	0x010a
        /*0502*/ 	.byte	0xff
	.zero		1


	//   ....[62]....
        /*0504*/ 	.word	0x00003640
        /*0508*/ 	.word	0x000000ff
        /*050c*/ 	.word	0x00000008
        /*0510*/ 	.short	0x010a
        /*0512*/ 	.byte	0x05
	.zero		1


	//   ....[63]....
        /*0514*/ 	.word	0x00003660
        /*0518*/ 	.word	0x000000ff
        /*051c*/ 	.word	0x00000008
        /*0520*/ 	.short	0x010a
        /*0522*/ 	.byte	0x05
	.zero		1


	//   ....[64]....
        /*0524*/ 	.word	0x000037f0
        /*0528*/ 	.word	0x000000ff
        /*052c*/ 	.word	0x00000008
        /*0530*/ 	.short	0x010a
        /*0532*/ 	.byte	0x05
	.zero		1


	//   ....[65]....
        /*0534*/ 	.word	0x00003810
        /*0538*/ 	.word	0x000000ff
        /*053c*/ 	.word	0x00000008
        /*0540*/ 	.short	0x010a
        /*0542*/ 	.byte	0x05
	.zero		1


	//   ....[66]....
        /*0544*/ 	.word	0x000038d0
        /*0548*/ 	.word	0x000000ff
        /*054c*/ 	.word	0x00000000
        /*0550*/ 	.short	0x0101
        /*0552*/ 	.byte	0x04
	.zero		1


	//   ....[67]....
        /*0554*/ 	.word	0x00003c10
        /*0558*/ 	.word	0x00000000
        /*055c*/ 	.word	0x000000a0
        /*0560*/ 	.short	0x010a
        /*0562*/ 	.byte	0xff
	.zero		1


	//   ....[68]....
        /*0564*/ 	.word	0x00003cd0
        /*0568*/ 	.word	0x00000000
        /*056c*/ 	.word	0x00000000
        /*0570*/ 	.short	0x0101
        /*0572*/ 	.byte	0xff
	.zero		1


	//   ....[69]....
        /*0574*/ 	.word	0x00003d90
        /*0578*/ 	.word	0x000000ff
        /*057c*/ 	.word	0x00000000
        /*0580*/ 	.short	0x010a
        /*0582*/ 	.byte	0x04
	.zero		1


	//   ....[70]....
        /*0584*/ 	.word	0x00003da0
        /*0588*/ 	.word	0x000000ff
        /*058c*/ 	.word	0x000000e0
        /*0590*/ 	.short	0x010a
        /*0592*/ 	.byte	0x1f
	.zero		1


	//   ....[71]....
        /*0594*/ 	.word	0x00003e50
        /*0598*/ 	.word	0x000000ff
        /*059c*/ 	.word	0x00000000
        /*05a0*/ 	.short	0x010a
        /*05a2*/ 	.byte	0x05
	.zero		1


	//   ....[72]....
        /*05a4*/ 	.word	0x00003f80
        /*05a8*/ 	.word	0x000000ff
        /*05ac*/ 	.word	0x00000000
        /*05b0*/ 	.short	0x010a
        /*05b2*/ 	.byte	0x04
	.zero		1


	//   ....[73]....
        /*05b4*/ 	.word	0x00004280
        /*05b8*/ 	.word	0x000000ff
        /*05bc*/ 	.word	0x00000000
        /*05c0*/ 	.short	0x010a
        /*05c2*/ 	.byte	0x04
	.zero		1


	//   ....[74]....
        /*05c4*/ 	.word	0x00004310
        /*05c8*/ 	.word	0x000000ff
        /*05cc*/ 	.word	0x00000000
        /*05d0*/ 	.short	0x010a
        /*05d2*/ 	.byte	0x05
	.zero		1


	//   ....[75]....
        /*05d4*/ 	.word	0x000043a0
        /*05d8*/ 	.word	0x000000ff
        /*05dc*/ 	.word	0x00000000
        /*05e0*/ 	.short	0x010a
        /*05e2*/ 	.byte	0x05
	.zero		1


	//   ....[76]....
        /*05e4*/ 	.word	0x00004440
        /*05e8*/ 	.word	0x00000000
        /*05ec*/ 	.word	0x00000000
        /*05f0*/ 	.short	0x010a
        /*05f2*/ 	.byte	0xff
	.zero		1


	//   ....[77]....
        /*05f4*/ 	.word	0x00004480
        /*05f8*/ 	.word	0x00000000
        /*05fc*/ 	.word	0x00000000
        /*0600*/ 	.short	0x010a
        /*0602*/ 	.byte	0xff
	.zero		1


	//   ....[78]....
        /*0604*/ 	.word	0x000044f0
        /*0608*/ 	.word	0x000000ff
        /*060c*/ 	.word	0x00000000
        /*0610*/ 	.short	0x0101
        /*0612*/ 	.byte	0x04
	.zero		1


	//   ....[79]....
        /*0614*/ 	.word	0x00004530
        /*0618*/ 	.word	0x000000ff
        /*061c*/ 	.word	0x00000120
        /*0620*/ 	.short	0x010a
        /*0622*/ 	.byte	0x1a
	.zero		1


	//   ....[80]....
        /*0624*/ 	.word	0x00004580
        /*0628*/ 	.word	0x000000ff
        /*062c*/ 	.word	0x00000000
        /*0630*/ 	.short	0x0101
        /*0632*/ 	.byte	0x04
	.zero		1


	//   ....[81]....
        /*0634*/ 	.word	0x00004a20
        /*0638*/ 	.word	0x0000000c
        /*063c*/ 	.word	0x000000a0
        /*0640*/ 	.short	0x010a
        /*0642*/ 	.byte	0xff
	.zero		1


	//   ....[82]....
        /*0644*/ 	.word	0x00004b90
        /*0648*/ 	.word	0x00000000
        /*064c*/ 	.word	0x00000000
        /*0650*/ 	.short	0x0101
        /*0652*/ 	.byte	0xff
	.zero		1


	//   ....[83]....
        /*0654*/ 	.word	0x00005020
        /*0658*/ 	.word	0x000000ff
        /*065c*/ 	.word	0x00000098
        /*0660*/ 	.short	0x010a
        /*0662*/ 	.byte	0x15
	.zero		1


	//   ....[84]....
        /*0664*/ 	.word	0x000051a0
        /*0668*/ 	.word	0x000000ff
        /*066c*/ 	.word	0x00000070
        /*0670*/ 	.short	0x010a
        /*0672*/ 	.byte	0x15
	.zero		1


	//   ....[85]....
        /*0674*/ 	.word	0x000053a0
        /*0678*/ 	.word	0x000000ff
        /*067c*/ 	.word	0x00000050
        /*0680*/ 	.short	0x010b
        /*0682*/ 	.byte	0x15
	.zero		1


	//   ....[86]....
        /*0684*/ 	.word	0x000053b0
        /*0688*/ 	.word	0x000000ff
        /*068c*/ 	.word	0x00000000
        /*0690*/ 	.short	0x0101
        /*0692*/ 	.byte	0x06
	.zero		1


	//   ....[87]....
        /*0694*/ 	.word	0x000053c0
        /*0698*/ 	.word	0x000000ff
        /*069c*/ 	.word	0x00000078
        /*06a0*/ 	.short	0x010a
        /*06a2*/ 	.byte	0x15
	.zero		1


	//   ....[88]....
        /*06a4*/ 	.word	0x00005570
        /*06a8*/ 	.word	0x000000ff
        /*06ac*/ 	.word	0x00000058
        /*06b0*/ 	.short	0x010b
        /*06b2*/ 	.byte	0x15
	.zero		1


	//   ....[89]....
        /*06b4*/ 	.word	0x00005580
        /*06b8*/ 	.word	0x000000ff
        /*06bc*/ 	.word	0x00000000
        /*06c0*/ 	.short	0x0101
        /*06c2*/ 	.byte	0x06
	.zero		1


	//   ....[90]....
        /*06c4*/ 	.word	0x00005590
        /*06c8*/ 	.word	0x000000ff
        /*06cc*/ 	.word	0x00000080
        /*06d0*/ 	.short	0x010a
        /*06d2*/ 	.byte	0x15
	.zero		1


	//   ....[91]....
        /*06d4*/ 	.word	0x00005740
        /*06d8*/ 	.word	0x000000ff
        /*06dc*/ 	.word	0x00000060
        /*06e0*/ 	.short	0x010b
        /*06e2*/ 	.byte	0x15
	.zero		1


	//   ....[92]....
        /*06e4*/ 	.word	0x00005750
        /*06e8*/ 	.word	0x000000ff
        /*06ec*/ 	.word	0x00000000
        /*06f0*/ 	.short	0x0101
        /*06f2*/ 	.byte	0x06
	.zero		1


	//   ....[93]....
        /*06f4*/ 	.word	0x00005760
        /*06f8*/ 	.word	0x000000ff
        /*06fc*/ 	.word	0x00000088
        /*0700*/ 	.short	0x010a
        /*0702*/ 	.byte	0x15
	.zero		1


	//   ....[94]....
        /*0704*/ 	.word	0x000059a0
        /*0708*/ 	.word	0x000000ff
        /*070c*/ 	.word	0x00000068
        /*0710*/ 	.short	0x010b
        /*0712*/ 	.byte	0x15
	.zero		1


	//   ....[95]....
        /*0714*/ 	.word	0x000059b0
        /*0718*/ 	.word	0x000000ff
        /*071c*/ 	.word	0x00000000
        /*0720*/ 	.short	0x0101
        /*0722*/ 	.byte	0x25
	.zero		1


	//   ....[96]....
        /*0724*/ 	.word	0x000059f0
        /*0728*/ 	.word	0x000000ff
        /*072c*/ 	.word	0x00000070
        /*0730*/ 	.short	0x010a
        /*0732*/ 	.byte	0x15
	.zero		1


	//   ....[97]....
        /*0734*/ 	.word	0x00005a10
        /*0738*/ 	.word	0x000000ff
        /*073c*/ 	.word	0x00000078
        /*0740*/ 	.short	0x010a
        /*0742*/ 	.byte	0x15
	.zero		1


	//   ....[98]....
        /*0744*/ 	.word	0x00005a30
        /*0748*/ 	.word	0x000000ff
        /*074c*/ 	.word	0x00000080
        /*0750*/ 	.short	0x010a
        /*0752*/ 	.byte	0x15
	.zero		1


	//   ....[99]....
        /*0754*/ 	.word	0x00005a70
        /*0758*/ 	.word	0x00000000
        /*075c*/ 	.word	0x00000088
        /*0760*/ 	.short	0x010a
        /*0762*/ 	.byte	0xff
	.zero		1


	//   ....[100]....
        /*0764*/ 	.word	0x00005d90
        /*0768*/ 	.word	0x00000003
        /*076c*/ 	.word	0x000000a0
        /*0770*/ 	.short	0x010a
        /*0772*/ 	.byte	0xff
	.zero		1


	//   ....[101]....
        /*0774*/ 	.word	0x00005f10
        /*0778*/ 	.word	0x00000000
        /*077c*/ 	.word	0x00000000
        /*0780*/ 	.short	0x0101
        /*0782*/ 	.byte	0xff
	.zero		1


	//   ....[102]....
        /*0784*/ 	.word	0x000069f0
        /*0788*/ 	.word	0x000000ff
        /*078c*/ 	.word	0x00000050
        /*0790*/ 	.short	0x010a
        /*0792*/ 	.byte	0x2b
	.zero		1


	//   ....[103]....
        /*0794*/ 	.word	0x00006a20
        /*0798*/ 	.word	0x00000036
        /*079c*/ 	.word	0x000000c0
        /*07a0*/ 	.short	0x010a
        /*07a2*/ 	.byte	0xff
	.zero		1


	//   ....[104]....
        /*07a4*/ 	.word	0x00006b30
        /*07a8*/ 	.word	0x000000ff
        /*07ac*/ 	.word	0x00000050
        /*07b0*/ 	.short	0x010a
        /*07b2*/ 	.byte	0x2b
	.zero		1


	//   ....[105]....
        /*07b4*/ 	.word	0x00006c00
        /*07b8*/ 	.word	0x00000036
        /*07bc*/ 	.word	0x000000c0
        /*07c0*/ 	.short	0x010a
        /*07c2*/ 	.byte	0xff
	.zero		1


	//   ....[106]....
        /*07c4*/ 	.word	0x000073c0
        /*07c8*/ 	.word	0x00000000
        /*07cc*/ 	.word	0x00000000
        /*07d0*/ 	.short	0x0101
        /*07d2*/ 	.byte	0xff
	.zero		1


	//   ....[107]....
        /*07d4*/ 	.word	0x000073d0
        /*07d8*/ 	.word	0x00000002
        /*07dc*/ 	.word	0x00000050
        /*07e0*/ 	.short	0x010a
        /*07e2*/ 	.byte	0xff
	.zero		1


	//   ....[108]....
        /*07e4*/ 	.word	0x00007490
        /*07e8*/ 	.word	0x00000002
        /*07ec*/ 	.word	0x00000050
        /*07f0*/ 	.short	0x010a
        /*07f2*/ 	.byte	0xff
	.zero		1


	//   ....[109]....
        /*07f4*/ 	.word	0x00007c90
        /*07f8*/ 	.word	0x00000000
        /*07fc*/ 	.word	0x00000000
        /*0800*/ 	.short	0x0101
        /*0802*/ 	.byte	0xff
	.zero		1


	//   ....[110]....
        /*0804*/ 	.word	0x00007cb0
        /*0808*/ 	.word	0x00000002
        /*080c*/ 	.word	0x00000050
        /*0810*/ 	.short	0x010a
        /*0812*/ 	.byte	0xff
	.zero		1


	//   ....[111]....
        /*0814*/ 	.word	0x00007d60
        /*0818*/ 	.word	0x00000002
        /*081c*/ 	.word	0x00000050
        /*0820*/ 	.short	0x010a
        /*0822*/ 	.byte	0xff
	.zero		1


	//   ....[112]....
        /*0824*/ 	.word	0x00008560
        /*0828*/ 	.word	0x00000000
        /*082c*/ 	.word	0x00000000
        /*0830*/ 	.short	0x0101
        /*0832*/ 	.byte	0xff
	.zero		1


	//   ....[113]....
        /*0834*/ 	.word	0x00008580
        /*0838*/ 	.word	0x00000003
        /*083c*/ 	.word	0x00000050
        /*0840*/ 	.short	0x010a
        /*0842*/ 	.byte	0xff
	.zero		1


	//   ....[114]....
        /*0844*/ 	.word	0x00008630
        /*0848*/ 	.word	0x00000003
        /*084c*/ 	.word	0x00000050
        /*0850*/ 	.short	0x010a
        /*0852*/ 	.byte	0xff
	.zero		1


	//   ....[115]....
        /*0854*/ 	.word	0x000088e0
        /*0858*/ 	.word	0x00000036
        /*085c*/ 	.word	0x00000000
        /*0860*/ 	.short	0x0101
        /*0862*/ 	.byte	0xff
	.zero		1


	//   ....[116]....
        /*0864*/ 	.word	0x00008e80
        /*0868*/ 	.word	0x00000000
        /*086c*/ 	.word	0x00000000
        /*0870*/ 	.short	0x0101
        /*0872*/ 	.byte	0xff
	.zero		1


	//   ....[117]....
        /*0874*/ 	.word	0x00009120
        /*0878*/ 	.word	0x000000ff
        /*087c*/ 	.word	0x00000000
        /*0880*/ 	.short	0x0101
        /*0882*/ 	.byte	0x06
	.zero		1


	//   ....[118]....
        /*0884*/ 	.word	0x00009140
        /*0888*/ 	.word	0x00000000
        /*088c*/ 	.word	0x00000110
        /*0890*/ 	.short	0x010a
        /*0892*/ 	.byte	0xff
	.zero		1


	//   ....[119]....
        /*0894*/ 	.word	0x000091a0
        /*0898*/ 	.word	0x00000000
        /*089c*/ 	.word	0x00000028
        /*08a0*/ 	.short	0x010a
        /*08a2*/ 	.byte	0xff
	.zero		1


	//   ....[120]....
        /*08a4*/ 	.word	0x00009200
        /*08a8*/ 	.word	0x00000000
        /*08ac*/ 	.word	0x00000028
        /*08b0*/ 	.short	0x010a
        /*08b2*/ 	.byte	0xff
	.zero		1


	//   ....[121]....
        /*08b4*/ 	.word	0x00009250
        /*08b8*/ 	.word	0x00000003
        /*08bc*/ 	.word	0x000000a0
        /*08c0*/ 	.short	0x010a
        /*08c2*/ 	.byte	0xff
	.zero		1


	//   ....[122]....
        /*08c4*/ 	.word	0x000092b0
        /*08c8*/ 	.word	0x00000000
        /*08cc*/ 	.word	0x00000000
        /*08d0*/ 	.short	0x010a
        /*08d2*/ 	.byte	0xff
	.zero		1


	//   ....[123]....
        /*08d4*/ 	.word	0x00009310
        /*08d8*/ 	.word	0x00000000
        /*08dc*/ 	.word	0x00000000
        /*08e0*/ 	.short	0x010a
        /*08e2*/ 	.byte	0xff
	.zero		1


	//   ....[124]....
        /*08e4*/ 	.word	0x00009370
        /*08e8*/ 	.word	0x00000000
        /*08ec*/ 	.word	0x00000000
        /*08f0*/ 	.short	0x010a
        /*08f2*/ 	.byte	0xff
	.zero		1


	//   ....[125]....
        /*08f4*/ 	.word	0x000093d0
        /*08f8*/ 	.word	0x00000000
        /*08fc*/ 	.word	0x00000000
        /*0900*/ 	.short	0x010a
        /*0902*/ 	.byte	0xff
	.zero		1


	//   ....[126]....
        /*0904*/ 	.word	0x00009420
        /*0908*/ 	.word	0x00000002
        /*090c*/ 	.word	0x00000100
        /*0910*/ 	.short	0x010a
        /*0912*/ 	.byte	0xff
	.zero		1


	//   ....[127]....
        /*0914*/ 	.word	0x00009480
        /*0918*/ 	.word	0x00000002
        /*091c*/ 	.word	0x000000b0
        /*0920*/ 	.short	0x010a
        /*0922*/ 	.byte	0xff
	.zero		1


	//   ....[128]....
        /*0924*/ 	.word	0x000094d0
        /*0928*/ 	.word	0x00000002
        /*092c*/ 	.word	0x000000a0
        /*0930*/ 	.short	0x010a
        /*0932*/ 	.byte	0xff
	.zero		1


	//   ....[129]....
        /*0934*/ 	.word	0x00009530
        /*0938*/ 	.word	0x00000000
        /*093c*/ 	.word	0x000000b0
        /*0940*/ 	.short	0x010a
        /*0942*/ 	.byte	0xff
	.zero		1


	//   ....[130]....
        /*0944*/ 	.word	0x00009590
        /*0948*/ 	.word	0x00000005
        /*094c*/ 	.word	0x00000008
        /*0950*/ 	.short	0x010a
        /*0952*/ 	.byte	0xff
	.zero		1


	//   ....[131]....
        /*0954*/ 	.word	0x00009670
        /*0958*/ 	.word	0x00000000
        /*095c*/ 	.word	0x00000008
        /*0960*/ 	.short	0x010a
        /*0962*/ 	.byte	0xff
	.zero		1


	//   ....[132]....
        /*0964*/ 	.word	0x000096c0
        /*0968*/ 	.word	0x00000000
        /*096c*/ 	.word	0x000000a0
        /*0970*/ 	.short	0x010a
        /*0972*/ 	.byte	0xff
	.zero		1


	//   ....[133]....
        /*0974*/ 	.word	0x00009720
        /*0978*/ 	.word	0x00000000
        /*097c*/ 	.word	0x000000e0
        /*0980*/ 	.short	0x010a
        /*0982*/ 	.byte	0xff
	.zero		1


	//   ....[134]....
        /*0984*/ 	.word	0x00009780
        /*0988*/ 	.word	0x00000000
        /*098c*/ 	.word	0x00000000
        /*0990*/ 	.short	0x010a
        /*0992*/ 	.byte	0xff
	.zero		1


	//   ....[135]....
        /*0994*/ 	.word	0x000097e0
        /*0998*/ 	.word	0x00000000
        /*099c*/ 	.word	0x00000000
        /*09a0*/ 	.short	0x010a
        /*09a2*/ 	.byte	0xff
	.zero		1


	//   ....[136]....
        /*09a4*/ 	.word	0x00009840
        /*09a8*/ 	.word	0x00000000
        /*09ac*/ 	.word	0x00000000
        /*09b0*/ 	.short	0x010a
        /*09b2*/ 	.byte	0xff
	.zero		1


	//   ....[137]....
        /*09b4*/ 	.word	0x000098a0
        /*09b8*/ 	.word	0x00000000
        /*09bc*/ 	.word	0x00000000
        /*09c0*/ 	.short	0x010a
        /*09c2*/ 	.byte	0xff
	.zero		1


	//   ....[138]....
        /*09c4*/ 	.word	0x00009900
        /*09c8*/ 	.word	0x00000000
        /*09cc*/ 	.word	0x00000120
        /*09d0*/ 	.short	0x010a
        /*09d2*/ 	.byte	0xff
	.zero		1


	//   ....[139]....
        /*09d4*/ 	.word	0x00009950
        /*09d8*/ 	.word	0x0000000c
        /*09dc*/ 	.word	0x000000a0
        /*09e0*/ 	.short	0x010a
        /*09e2*/ 	.byte	0xff
	.zero		1


	//   ....[140]....
        /*09e4*/ 	.word	0x000099b0
        /*09e8*/ 	.word	0x00000000
        /*09ec*/ 	.word	0x00000098
        /*09f0*/ 	.short	0x010a
        /*09f2*/ 	.byte	0xff
	.zero		1


	//   ....[141]....
        /*09f4*/ 	.word	0x00009a10
        /*09f8*/ 	.word	0x00000000
        /*09fc*/ 	.word	0x00000070
        /*0a00*/ 	.short	0x010a
        /*0a02*/ 	.byte	0xff
	.zero		1


	//   ....[142]....
        /*0a04*/ 	.word	0x00009a70
        /*0a08*/ 	.word	0x00000000
        /*0a0c*/ 	.word	0x00000078
        /*0a10*/ 	.short	0x010a
        /*0a12*/ 	.byte	0xff
	.zero		1


	//   ....[143]....
        /*0a14*/ 	.word	0x00009ad0
        /*0a18*/ 	.word	0x00000000
        /*0a1c*/ 	.word	0x00000080
        /*0a20*/ 	.short	0x010a
        /*0a22*/ 	.byte	0xff
	.zero		1


	//   ....[144]....
        /*0a24*/ 	.word	0x00009b30
        /*0a28*/ 	.word	0x00000000
        /*0a2c*/ 	.word	0x00000088
        /*0a30*/ 	.short	0x010a
        /*0a32*/ 	.byte	0xff
	.zero		1


	//   ....[145]....
        /*0a34*/ 	.word	0x00009b90
        /*0a38*/ 	.word	0x00000000
        /*0a3c*/ 	.word	0x00000070
        /*0a40*/ 	.short	0x010a
        /*0a42*/ 	.byte	0xff
	.zero		1


	//   ....[146]....
        /*0a44*/ 	.word	0x00009bf0
        /*0a48*/ 	.word	0x00000000
        /*0a4c*/ 	.word	0x00000078
        /*0a50*/ 	.short	0x010a
        /*0a52*/ 	.byte	0xff
	.zero		1


	//   ....[147]....
        /*0a54*/ 	.word	0x00009c50
        /*0a58*/ 	.word	0x00000000
        /*0a5c*/ 	.word	0x00000080
        /*0a60*/ 	.short	0x010a
        /*0a62*/ 	.byte	0xff
	.zero		1


	//   ....[148]....
        /*0a64*/ 	.word	0x00009ca0
        /*0a68*/ 	.word	0x00000003
        /*0a6c*/ 	.word	0x000000a0
        /*0a70*/ 	.short	0x010a
        /*0a72*/ 	.byte	0xff
	.zero		1


	//   ....[149]....
        /*0a74*/ 	.word	0x00009d00
        /*0a78*/ 	.word	0x00000002
        /*0a7c*/ 	.word	0x00000050
        /*0a80*/ 	.short	0x010a
        /*0a82*/ 	.byte	0xff
	.zero		1


	//   ....[150]....
        /*0a84*/ 	.word	0x00009d50
        /*0a88*/ 	.word	0x00000036
        /*0a8c*/ 	.word	0x000000c0
        /*0a90*/ 	.short	0x010a
        /*0a92*/ 	.byte	0xff
	.zero		1


	//   ....[151]....
        /*0a94*/ 	.word	0x00009da0
        /*0a98*/ 	.word	0x00000002
        /*0a9c*/ 	.word	0x00000050
        /*0aa0*/ 	.short	0x010a
        /*0aa2*/ 	.byte	0xff
	.zero		1


	//   ....[152]....
        /*0aa4*/ 	.word	0x00009df0
        /*0aa8*/ 	.word	0x00000002
        /*0aac*/ 	.word	0x00000050
        /*0ab0*/ 	.short	0x010a
        /*0ab2*/ 	.byte	0xff
	.zero		1


	//   ....[153]....
        /*0ab4*/ 	.word	0x00009e40
        /*0ab8*/ 	.word	0x00000003
        /*0abc*/ 	.word	0x00000050
        /*0ac0*/ 	.short	0x010a
        /*0ac2*/ 	.byte	0xff
	.zero		1


	//----- nvinfo : EIATTR_NUM_MBARRIERS
	.align		4
.L_47:
        /*0ac4*/ 	.byte	0x03, 0x38
        /*0ac6*/ 	.short	0x0025


	//----- nvinfo : EIATTR_EXIT_INSTR_OFFSETS
	.align		4
        /*0ac8*/ 	.byte	0x04, 0x1c
        /*0aca*/ 	.short	(.L_49 - .L_48)


	//   ....[0]....
.L_48:
        /*0acc*/ 	.word	0x00002ee0


	//   ....[1]....
        /*0ad0*/ 	.word	0x000033d0


	//   ....[2]....
        /*0ad4*/ 	.word	0x00003430


	//   ....[3]....
        /*0ad8*/ 	.word	0x000047b0


	//   ....[4]....
        /*0adc*/ 	.word	0x00005aa0


	//   ....[5]....
        /*0ae0*/ 	.word	0x00005ae0


	//   ....[6]....
        /*0ae4*/ 	.word	0x00009020


	//   ....[7]....
        /*0ae8*/ 	.word	0x00009090


	//   ....[8]....
        /*0aec*/ 	.word	0x000090c0


	//   ....[9]....
        /*0af0*/ 	.word	0x00009130


	//----- nvinfo : EIATTR_MAX_THREADS
	.align		4
.L_49:
        /*0af4*/ 	.byte	0x04, 0x05
        /*0af6*/ 	.short	(.L_51 - .L_50)
.L_50:
        /*0af8*/ 	.word	0x00000100
        /*0afc*/ 	.word	0x00000001
        /*0b00*/ 	.word	0x00000001


	//----- nvinfo : EIATTR_CRS_STACK_SIZE
	.align		4
.L_51:
        /*0b04*/ 	.byte	0x04, 0x1e
        /*0b06*/ 	.short	(.L_53 - .L_52)
.L_52:
        /*0b08*/ 	.word	0x00000000


	//----- nvinfo : EIATTR_CBANK_PARAM_SIZE
	.align		4
.L_53:
        /*0b0c*/ 	.byte	0x03, 0x19
        /*0b0e*/ 	.short	0x0800


	//----- nvinfo : EIATTR_PARAM_CBANK
	.align		4
        /*0b10*/ 	.byte	0x04, 0x0a
        /*0b12*/ 	.short	(.L_55 - .L_54)
	.align		4
.L_54:
        /*0b14*/ 	.word	index@(.nv.constant0._ZN7cutlass13device_kernelINS_4gemm6kernel13GemmUniversalIN4cute5tupleIJiiiiEEENS1_10collective13CollectiveMmaINS1_35MainloopSm100TmaUmmaWarpSpecializedILi5ELi2ELi4ENS5_IJNS4_1CILi4EEESB_NSA_ILi1EEEEEEEENS5_IJNSA_ILi128EEESF_NSA_ILi64EEEEEENS_6half_tENS5_IJlSC_lEEESI_SJ_NS4_8TiledMMAINS4_8MMA_AtomIJNS4_26SM100_MMA_F16BF16_2x1SM_SSISI_SI_fLi128ELi128ELNS4_4UMMA5MajorE0ELSO_0ELNSN_7ScaleInE0ELSP_0EEEEEENS4_6LayoutINS5_IJSC_SC_SC_EEENS5_IJNSA_ILi0EEESU_SU_EEEEENS5_IJNS4_10UnderscoreESX_SX_EEEEENS4_28SM100_TMA_2SM_LOAD_MULTICASTENS4_14ComposedLayoutINS4_7SwizzleILi3ELi4ELi3EEENS4_18smem_ptr_flag_bitsILi16EEENSS_INS5_IJNSA_ILi8EEESG_EEENS5_IJSG_SC_EEEEEEEvNS4_8identityES10_S1A_vS1B_EENS_8epilogue10collective18CollectiveEpilogueINS1D_23Sm100TmaWarpSpecializedILi4ELi2ELi16ELb1ELb0EEEJNS5_IJSG_SF_SG_EEENS5_IJNSS_ISG_SC_EENSS_INS5_IJNSA_ILi16EEENSA_ILi2EEEEEENS5_IJSC_SG_EEEEEEEESI_SJ_SI_SJ_NS1D_6fusion15FusionCallbacksIS1H_NS1Q_17LinearCombinationISI_fSI_fLNS_15FloatRoundStyleE2EEES1I_S1P_JEEENS4_5SM1004TMEM4LOAD26SM100_TMEM_LOAD_32dp32b16xENS4_13SM90_TMA_LOADENS11_INS12_ILi1ELi4ELi3EEES15_NSS_INS5_IJS16_S1K_EEENS5_IJS1K_SC_EEEEEEENS4_39AutoVectorizingCopyWithAssumedAlignmentILi128EEENS4_14SM90_TMA_STOREES25_S27_S27_EEEvvEEEEvNT_6ParamsE)
        /*0b18*/ 	.short	0x0380
        /*0b1a*/ 	.short	0x0800


	//----- nvinfo : EIATTR_SW_WAR
	.align		4
.L_55:
        /*0b1c*/ 	.byte	0x04, 0x36
        /*0b1e*/ 	.short	(.L_57 - .L_56)
.L_56:
        /*0b20*/ 	.word	0x00000008
.L_57:


//--------------------- .nv.callgraph             --------------------------
	.section	.nv.callgraph,"",@"SHT_CUDA_CALLGRAPH"
	.align	4
	.sectionentsize	8
	.align		4
        /*0000*/ 	.word	0x00000000
	.align		4
        /*0004*/ 	.word	0xffffffff
	.align		4
        /*0008*/ 	.word	index@(_ZN7cutlass13device_kernelINS_4gemm6kernel13GemmUniversalIN4cute5tupleIJiiiiEEENS1_10collective13CollectiveMmaINS1_35MainloopSm100TmaUmmaWarpSpecializedILi5ELi2ELi4ENS5_IJNS4_1CILi4EEESB_NSA_ILi1EEEEEEEENS5_IJNSA_ILi128EEESF_NSA_ILi64EEEEEENS_6half_tENS5_IJlSC_lEEESI_SJ_NS4_8TiledMMAINS4_8MMA_AtomIJNS4_26SM100_MMA_F16BF16_2x1SM_SSISI_SI_fLi128ELi128ELNS4_4UMMA5MajorE0ELSO_0ELNSN_7ScaleInE0ELSP_0EEEEEENS4_6LayoutINS5_IJSC_SC_SC_EEENS5_IJNSA_ILi0EEESU_SU_EEEEENS5_IJNS4_10UnderscoreESX_SX_EEEEENS4_28SM100_TMA_2SM_LOAD_MULTICASTENS4_14ComposedLayoutINS4_7SwizzleILi3ELi4ELi3EEENS4_18smem_ptr_flag_bitsILi16EEENSS_INS5_IJNSA_ILi8EEESG_EEENS5_IJSG_SC_EEEEEEEvNS4_8identityES10_S1A_vS1B_EENS_8epilogue10collective18CollectiveEpilogueINS1D_23Sm100TmaWarpSpecializedILi4ELi2ELi16ELb1ELb0EEEJNS5_IJSG_SF_SG_EEENS5_IJNSS_ISG_SC_EENSS_INS5_IJNSA_ILi16EEENSA_ILi2EEEEEENS5_IJSC_SG_EEEEEEEESI_SJ_SI_SJ_NS1D_6fusion15FusionCallbacksIS1H_NS1Q_17LinearCombinationISI_fSI_fLNS_15FloatRoundStyleE2EEES1I_S1P_JEEENS4_5SM1004TMEM4LOAD26SM100_TMEM_LOAD_32dp32b16xENS4_13SM90_TMA_LOADENS11_INS12_ILi1ELi4ELi3EEES15_NSS_INS5_IJS16_S1K_EEENS5_IJS1K_SC_EEEEEEENS4_39AutoVectorizingCopyWithAssumedAlignmentILi128EEENS4_14SM90_TMA_STOREES25_S27_S27_EEEvvEEEEvNT_6ParamsE)
	.align		4
        /*000c*/ 	.word	index@(__assertfail)
	.align		4
        /*0010*/ 	.word	0x00000000
	.align		4
        /*0014*/ 	.word	0xfffffffe
	.align		4
        /*0018*/ 	.word	0x00000000
	.align		4
        /*001c*/ 	.word	0xfffffffd
	.align		4
        /*0020*/ 	.word	0x00000000
	.align		4
        /*0024*/ 	.word	0xfffffffc


//--------------------- .nv.constant4             --------------------------
	.section	.nv.constant4,"a",@progbits
	.align	8
	.align		8
.nv.constant4:
        /*0000*/ 	.dword	__assertfail
	.align		8
        /*0008*/ 	.dword	__unnamed_1
	.align		8
        /*0010*/ 	.dword	__unnamed_2
	.align		8
        /*0018*/ 	.dword	_ZN40_INTERNAL_3511d334_4_k_cu_c3d620e2_333864cuda3std3__45__cpo5beginE
	.align		8
        /*0020*/ 	.dword	_ZN40_INTERNAL_3511d334_4_k_cu_c3d620e2_333864cuda3std3__45__cpo3endE
	.align		8
        /*0028*/ 	.dword	_ZN40_INTERNAL_3511d334_4_k_cu_c3d620e2_333864cuda3std3__45__cpo6cbeginE
	.align		8
        /*0030*/ 	.dword	_ZN40_INTERNAL_3511d334_4_k_cu_c3d620e2_333864cuda3std3__45__cpo4cendE
	.align		8
        /*0038*/ 	.dword	_ZN40_INTERNAL_3511d334_4_k_cu_c3d620e2_333864cuda3std3__442_GLOBAL__N__3511d334_4_k_cu_c3d620e2_333866ignoreE
	.align		8
        /*0040*/ 	.dword	_ZN40_INTERNAL_3511d334_4_k_cu_c3d620e2_333864cuda3std3__419piecewise_constructE
	.align		8
        /*0048*/ 	.dword	_ZN40_INTERNAL_3511d334_4_k_cu_c3d620e2_333864cuda3std3__48in_placeE
	.align		8
        /*0050*/ 	.dword	_ZN40_INTERNAL_3511d334_4_k_cu_c3d620e2_333864cuda3std6ranges3__45__cpo4swapE
	.align		8
        /*0058*/ 	.dword	_ZN40_INTERNAL_3511d334_4_k_cu_c3d620e2_333864cuda3std6ranges3__45__cpo9iter_moveE
	.align		8
        /*0060*/ 	.dword	_ZN40_INTERNAL_3511d334_4_k_cu_c3d620e2_333864cute7productE
	.align		8
        /*0068*/ 	.dword	_ZN40_INTERNAL_3511d334_4_k_cu_c3d620e2_333864cute1_E
	.align		8
        /*0070*/ 	.dword	$str$25
	.align		8
        /*0078*/ 	.dword	$str$26
	.align		8
        /*0080*/ 	.dword	$str$27
	.align		8
        /*0088*/ 	.dword	$str$28


//--------------------- .text._ZN7cutlass13device_kernelINS_4gemm6kernel13GemmUniversalIN4cute5tupleIJiiiiEEENS1_10collective13CollectiveMmaINS1_35MainloopSm100TmaUmmaWarpSpecializedILi5ELi2ELi4ENS5_IJNS4_1CILi4EEESB_NSA_ILi1EEEEEEEENS5_IJNSA_ILi128EEESF_NSA_ILi64EEEEEENS_6half_tENS5_IJlSC_lEEESI_SJ_NS4_8TiledMMAINS4_8MMA_AtomIJNS4_26SM100_MMA_F16BF16_2x1SM_SSISI_SI_fLi128ELi128ELNS4_4UMMA5MajorE0ELSO_0ELNSN_7ScaleInE0ELSP_0EEEEEENS4_6LayoutINS5_IJSC_SC_SC_EEENS5_IJNSA_ILi0EEESU_SU_EEEEENS5_IJNS4_10UnderscoreESX_SX_EEEEENS4_28SM100_TMA_2SM_LOAD_MULTICASTENS4_14ComposedLayoutINS4_7SwizzleILi3ELi4ELi3EEENS4_18smem_ptr_flag_bitsILi16EEENSS_INS5_IJNSA_ILi8EEESG_EEENS5_IJSG_SC_EEEEEEEvNS4_8identityES10_S1A_vS1B_EENS_8epilogue10collective18CollectiveEpilogueINS1D_23Sm100TmaWarpSpecializedILi4ELi2ELi16ELb1ELb0EEEJNS5_IJSG_SF_SG_EEENS5_IJNSS_ISG_SC_EENSS_INS5_IJNSA_ILi16EEENSA_ILi2EEEEEENS5_IJSC_SG_EEEEEEEESI_SJ_SI_SJ_NS1D_6fusion15FusionCallbacksIS1H_NS1Q_17LinearCombinationISI_fSI_fLNS_15FloatRoundStyleE2EEES1I_S1P_JEEENS4_5SM1004TMEM4LOAD26SM100_TMEM_LOAD_32dp32b16xENS4_13SM90_TMA_LOADENS11_INS12_ILi1ELi4ELi3EEES15_NSS_INS5_IJS16_S1K_EEENS5_IJS1K_SC_EEEEEEENS4_39AutoVectorizingCopyWithAssumedAlignmentILi128EEENS4_14SM90_TMA_STOREES25_S27_S27_EEEvvEEEEvNT_6ParamsE --------------------------
	.section	.text._ZN7cutlass13device_kernelINS_4gemm6kernel13GemmUniversalIN4cute5tupleIJiiiiEEENS1_10collective13CollectiveMmaINS1_35MainloopSm100TmaUmmaWarpSpecializedILi5ELi2ELi4ENS5_IJNS4_1CILi4EEESB_NSA_ILi1EEEEEEEENS5_IJNSA_ILi128EEESF_NSA_ILi64EEEEEENS_6half_tENS5_IJlSC_lEEESI_SJ_NS4_8TiledMMAINS4_8MMA_AtomIJNS4_26SM100_MMA_F16BF16_2x1SM_SSISI_SI_fLi128ELi128ELNS4_4UMMA5MajorE0ELSO_0ELNSN_7ScaleInE0ELSP_0EEEEEENS4_6LayoutINS5_IJSC_SC_SC_EEENS5_IJNSA_ILi0EEESU_SU_EEEEENS5_IJNS4_10UnderscoreESX_SX_EEEEENS4_28SM100_TMA_2SM_LOAD_MULTICASTENS4_14ComposedLayoutINS4_7SwizzleILi3ELi4ELi3EEENS4_18smem_ptr_flag_bitsILi16EEENSS_INS5_IJNSA_ILi8EEESG_EEENS5_IJSG_SC_EEEEEEEvNS4_8identityES10_S1A_vS1B_EENS_8epilogue10collective18CollectiveEpilogueINS1D_23Sm100TmaWarpSpecializedILi4ELi2ELi16ELb1ELb0EEEJNS5_IJSG_SF_SG_EEENS5_IJNSS_ISG_SC_EENSS_INS5_IJNSA_ILi16EEENSA_ILi2EEEEEENS5_IJSC_SG_EEEEEEEESI_SJ_SI_SJ_NS1D_6fusion15FusionCallbacksIS1H_NS1Q_17LinearCombinationISI_fSI_fLNS_15FloatRoundStyleE2EEES1I_S1P_JEEENS4_5SM1004TMEM4LOAD26SM100_TMEM_LOAD_32dp32b16xENS4_13SM90_TMA_LOADENS11_INS12_ILi1ELi4ELi3EEES15_NSS_INS5_IJS16_S1K_EEENS5_IJS1K_SC_EEEEEEENS4_39AutoVectorizingCopyWithAssumedAlignmentILi128EEENS4_14SM90_TMA_STOREES25_S27_S27_EEEvvEEEEvNT_6ParamsE,"ax",@progbits
	.align	128
.text._ZN7cutlass13device_kernelINS_4gemm6kernel13GemmUniversalIN4cute5tupleIJiiiiEEENS1_10collective13CollectiveMmaINS1_35MainloopSm100TmaUmmaWarpSpecializedILi5ELi2ELi4ENS5_IJNS4_1CILi4EEESB_NSA_ILi1EEEEEEEENS5_IJNSA_ILi128EEESF_NSA_ILi64EEEEEENS_6half_tENS5_IJlSC_lEEESI_SJ_NS4_8TiledMMAINS4_8MMA_AtomIJNS4_26SM100_MMA_F16BF16_2x1SM_SSISI_SI_fLi128ELi128ELNS4_4UMMA5MajorE0ELSO_0ELNSN_7ScaleInE0ELSP_0EEEEEENS4_6LayoutINS5_IJSC_SC_SC_EEENS5_IJNSA_ILi0EEESU_SU_EEEEENS5_IJNS4_10UnderscoreESX_SX_EEEEENS4_28SM100_TMA_2SM_LOAD_MULTICASTENS4_14ComposedLayoutINS4_7SwizzleILi3ELi4ELi3EEENS4_18smem_ptr_flag_bitsILi16EEENSS_INS5_IJNSA_ILi8EEESG_EEENS5_IJSG_SC_EEEEEEEvNS4_8identityES10_S1A_vS1B_EENS_8epilogue10collective18CollectiveEpilogueINS1D_23Sm100TmaWarpSpecializedILi4ELi2ELi16ELb1ELb0EEEJNS5_IJSG_SF_SG_EEENS5_IJNSS_ISG_SC_EENSS_INS5_IJNSA_ILi16EEENSA_ILi2EEEEEENS5_IJSC_SG_EEEEEEEESI_SJ_SI_SJ_NS1D_6fusion15FusionCallbacksIS1H_NS1Q_17LinearCombinationISI_fSI_fLNS_15FloatRoundStyleE2EEES1I_S1P_JEEENS4_5SM1004TMEM4LOAD26SM100_TMEM_LOAD_32dp32b16xENS4_13SM90_TMA_LOADENS11_INS12_ILi1ELi4ELi3EEES15_NSS_INS5_IJS16_S1K_EEENS5_IJS1K_SC_EEEEEEENS4_39AutoVectorizingCopyWithAssumedAlignmentILi128EEENS4_14SM90_TMA_STOREES25_S27_S27_EEEvvEEEEvNT_6ParamsE:
        .type           _ZN7cutlass13device_kernelINS_4gemm6kernel13GemmUniversalIN4cute5tupleIJiiiiEEENS1_10collective13CollectiveMmaINS1_35MainloopSm100TmaUmmaWarpSpecializedILi5ELi2ELi4ENS5_IJNS4_1CILi4EEESB_NSA_ILi1EEEEEEEENS5_IJNSA_ILi128EEESF_NSA_ILi64EEEEEENS_6half_tENS5_IJlSC_lEEESI_SJ_NS4_8TiledMMAINS4_8MMA_AtomIJNS4_26SM100_MMA_F16BF16_2x1SM_SSISI_SI_fLi128ELi128ELNS4_4UMMA5MajorE0ELSO_0ELNSN_7ScaleInE0ELSP_0EEEEEENS4_6LayoutINS5_IJSC_SC_SC_EEENS5_IJNSA_ILi0EEESU_SU_EEEEENS5_IJNS4_10UnderscoreESX_SX_EEEEENS4_28SM100_TMA_2SM_LOAD_MULTICASTENS4_14ComposedLayoutINS4_7SwizzleILi3ELi4ELi3EEENS4_18smem_ptr_flag_bitsILi16EEENSS_INS5_IJNSA_ILi8EEESG_EEENS5_IJSG_SC_EEEEEEEvNS4_8identityES10_S1A_vS1B_EENS_8epilogue10collective18CollectiveEpilogueINS1D_23Sm100TmaWarpSpecializedILi4ELi2ELi16ELb1ELb0EEEJNS5_IJSG_SF_SG_EEENS5_IJNSS_ISG_SC_EENSS_INS5_IJNSA_ILi16EEENSA_ILi2EEEEEENS5_IJSC_SG_EEEEEEEESI_SJ_SI_SJ_NS1D_6fusion15FusionCallbacksIS1H_NS1Q_17LinearCombinationISI_fSI_fLNS_15FloatRoundStyleE2EEES1I_S1P_JEEENS4_5SM1004TMEM4LOAD26SM100_TMEM_LOAD_32dp32b16xENS4_13SM90_TMA_LOADENS11_INS12_ILi1ELi4ELi3EEES15_NSS_INS5_IJS16_S1K_EEENS5_IJS1K_SC_EEEEEEENS4_39AutoVectorizingCopyWithAssumedAlignmentILi128EEENS4_14SM90_TMA_STOREES25_S27_S27_EEEvvEEEEvNT_6ParamsE,@function
        .size           _ZN7cutlass13device_kernelINS_4gemm6kernel13GemmUniversalIN4cute5tupleIJiiiiEEENS1_10collective13CollectiveMmaINS1_35MainloopSm100TmaUmmaWarpSpecializedILi5ELi2ELi4ENS5_IJNS4_1CILi4EEESB_NSA_ILi1EEEEEEEENS5_IJNSA_ILi128EEESF_NSA_ILi64EEEEEENS_6half_tENS5_IJlSC_lEEESI_SJ_NS4_8TiledMMAINS4_8MMA_AtomIJNS4_26SM100_MMA_F16BF16_2x1SM_SSISI_SI_fLi128ELi128ELNS4_4UMMA5MajorE0ELSO_0ELNSN_7ScaleInE0ELSP_0EEEEEENS4_6LayoutINS5_IJSC_SC_SC_EEENS5_IJNSA_ILi0EEESU_SU_EEEEENS5_IJNS4_10UnderscoreESX_SX_EEEEENS4_28SM100_TMA_2SM_LOAD_MULTICASTENS4_14ComposedLayoutINS4_7SwizzleILi3ELi4ELi3EEENS4_18smem_ptr_flag_bitsILi16EEENSS_INS5_IJNSA_ILi8EEESG_EEENS5_IJSG_SC_EEEEEEEvNS4_8identityES10_S1A_vS1B_EENS_8epilogue10collective18CollectiveEpilogueINS1D_23Sm100TmaWarpSpecializedILi4ELi2ELi16ELb1ELb0EEEJNS5_IJSG_SF_SG_EEENS5_IJNSS_ISG_SC_EENSS_INS5_IJNSA_ILi16EEENSA_ILi2EEEEEENS5_IJSC_SG_EEEEEEEESI_SJ_SI_SJ_NS1D_6fusion15FusionCallbacksIS1H_NS1Q_17LinearCombinationISI_fSI_fLNS_15FloatRoundStyleE2EEES1I_S1P_JEEENS4_5SM1004TMEM4LOAD26SM100_TMEM_LOAD_32dp32b16xENS4_13SM90_TMA_LOADENS11_INS12_ILi1ELi4ELi3EEES15_NSS_INS5_IJS16_S1K_EEENS5_IJS1K_SC_EEEEEEENS4_39AutoVectorizingCopyWithAssumedAlignmentILi128EEENS4_14SM90_TMA_STOREES25_S27_S27_EEEvvEEEEvNT_6ParamsE,(.L_x_200 - _ZN7cutlass13device_kernelINS_4gemm6kernel13GemmUniversalIN4cute5tupleIJiiiiEEENS1_10collective13CollectiveMmaINS1_35MainloopSm100TmaUmmaWarpSpecializedILi5ELi2ELi4ENS5_IJNS4_1CILi4EEESB_NSA_ILi1EEEEEEEENS5_IJNSA_ILi128EEESF_NSA_ILi64EEEEEENS_6half_tENS5_IJlSC_lEEESI_SJ_NS4_8TiledMMAINS4_8MMA_AtomIJNS4_26SM100_MMA_F16BF16_2x1SM_SSISI_SI_fLi128ELi128ELNS4_4UMMA5MajorE0ELSO_0ELNSN_7ScaleInE0ELSP_0EEEEEENS4_6LayoutINS5_IJSC_SC_SC_EEENS5_IJNSA_ILi0EEESU_SU_EEEEENS5_IJNS4_10UnderscoreESX_SX_EEEEENS4_28SM100_TMA_2SM_LOAD_MULTICASTENS4_14ComposedLayoutINS4_7SwizzleILi3ELi4ELi3EEENS4_18smem_ptr_flag_bitsILi16EEENSS_INS5_IJNSA_ILi8EEESG_EEENS5_IJSG_SC_EEEEEEEvNS4_8identityES10_S1A_vS1B_EENS_8epilogue10collective18CollectiveEpilogueINS1D_23Sm100TmaWarpSpecializedILi4ELi2ELi16ELb1ELb0EEEJNS5_IJSG_SF_SG_EEENS5_IJNSS_ISG_SC_EENSS_INS5_IJNSA_ILi16EEENSA_ILi2EEEEEENS5_IJSC_SG_EEEEEEEESI_SJ_SI_SJ_NS1D_6fusion15FusionCallbacksIS1H_NS1Q_17LinearCombinationISI_fSI_fLNS_15FloatRoundStyleE2EEES1I_S1P_JEEENS4_5SM1004TMEM4LOAD26SM100_TMEM_LOAD_32dp32b16xENS4_13SM90_TMA_LOADENS11_INS12_ILi1ELi4ELi3EEES15_NSS_INS5_IJS16_S1K_EEENS5_IJS1K_SC_EEEEEEENS4_39AutoVectorizingCopyWithAssumedAlignmentILi128EEENS4_14SM90_TMA_STOREES25_S27_S27_EEEvvEEEEvNT_6ParamsE)
        .other          _ZN7cutlass13device_kernelINS_4gemm6kernel13GemmUniversalIN4cute5tupleIJiiiiEEENS1_10collective13CollectiveMmaINS1_35MainloopSm100TmaUmmaWarpSpecializedILi5ELi2ELi4ENS5_IJNS4_1CILi4EEESB_NSA_ILi1EEEEEEEENS5_IJNSA_ILi128EEESF_NSA_ILi64EEEEEENS_6half_tENS5_IJlSC_lEEESI_SJ_NS4_8TiledMMAINS4_8MMA_AtomIJNS4_26SM100_MMA_F16BF16_2x1SM_SSISI_SI_fLi128ELi128ELNS4_4UMMA5MajorE0ELSO_0ELNSN_7ScaleInE0ELSP_0EEEEEENS4_6LayoutINS5_IJSC_SC_SC_EEENS5_IJNSA_ILi0EEESU_SU_EEEEENS5_IJNS4_10UnderscoreESX_SX_EEEEENS4_28SM100_TMA_2SM_LOAD_MULTICASTENS4_14ComposedLayoutINS4_7SwizzleILi3ELi4ELi3EEENS4_18smem_ptr_flag_bitsILi16EEENSS_INS5_IJNSA_ILi8EEESG_EEENS5_IJSG_SC_EEEEEEEvNS4_8identityES10_S1A_vS1B_EENS_8epilogue10collective18CollectiveEpilogueINS1D_23Sm100TmaWarpSpecializedILi4ELi2ELi16ELb1ELb0EEEJNS5_IJSG_SF_SG_EEENS5_IJNSS_ISG_SC_EENSS_INS5_IJNSA_ILi16EEENSA_ILi2EEEEEENS5_IJSC_SG_EEEEEEEESI_SJ_SI_SJ_NS1D_6fusion15FusionCallbacksIS1H_NS1Q_17LinearCombinationISI_fSI_fLNS_15FloatRoundStyleE2EEES1I_S1P_JEEENS4_5SM1004TMEM4LOAD26SM100_TMEM_LOAD_32dp32b16xENS4_13SM90_TMA_LOADENS11_INS12_ILi1ELi4ELi3EEES15_NSS_INS5_IJS16_S1K_EEENS5_IJS1K_SC_EEEEEEENS4_39AutoVectorizingCopyWithAssumedAlignmentILi128EEENS4_14SM90_TMA_STOREES25_S27_S27_EEEvvEEEEvNT_6ParamsE,@"STO_CUDA_ENTRY STV_DEFAULT"
_ZN7cutlass13device_kernelINS_4gemm6kernel13GemmUniversalIN4cute5tupleIJiiiiEEENS1_10collective13CollectiveMmaINS1_35MainloopSm100TmaUmmaWarpSpecializedILi5ELi2ELi4ENS5_IJNS4_1CILi4EEESB_NSA_ILi1EEEEEEEENS5_IJNSA_ILi128EEESF_NSA_ILi64EEEEEENS_6half_tENS5_IJlSC_lEEESI_SJ_NS4_8TiledMMAINS4_8MMA_AtomIJNS4_26SM100_MMA_F16BF16_2x1SM_SSISI_SI_fLi128ELi128ELNS4_4UMMA5MajorE0ELSO_0ELNSN_7ScaleInE0ELSP_0EEEEEENS4_6LayoutINS5_IJSC_SC_SC_EEENS5_IJNSA_ILi0EEESU_SU_EEEEENS5_IJNS4_10UnderscoreESX_SX_EEEEENS4_28SM100_TMA_2SM_LOAD_MULTICASTENS4_14ComposedLayoutINS4_7SwizzleILi3ELi4ELi3EEENS4_18smem_ptr_flag_bitsILi16EEENSS_INS5_IJNSA_ILi8EEESG_EEENS5_IJSG_SC_EEEEEEEvNS4_8identityES10_S1A_vS1B_EENS_8epilogue10collective18CollectiveEpilogueINS1D_23Sm100TmaWarpSpecializedILi4ELi2ELi16ELb1ELb0EEEJNS5_IJSG_SF_SG_EEENS5_IJNSS_ISG_SC_EENSS_INS5_IJNSA_ILi16EEENSA_ILi2EEEEEENS5_IJSC_SG_EEEEEEEESI_SJ_SI_SJ_NS1D_6fusion15FusionCallbacksIS1H_NS1Q_17LinearCombinationISI_fSI_fLNS_15FloatRoundStyleE2EEES1I_S1P_JEEENS4_5SM1004TMEM4LOAD26SM100_TMEM_LOAD_32dp32b16xENS4_13SM90_TMA_LOADENS11_INS12_ILi1ELi4ELi3EEES15_NSS_INS5_IJS16_S1K_EEENS5_IJS1K_SC_EEEEEEENS4_39AutoVectorizingCopyWithAssumedAlignmentILi128EEENS4_14SM90_TMA_STOREES25_S27_S27_EEEvvEEEEvNT_6ParamsE:
[----:B------:R-:W1:Y:S01]  /*0000*/  LDC R1, c[0x0][0x37c] ;  /* 0x0000df00ff017b82 */ /* 0x000e620000000800 */
[----:B------:R-:W2:Y:S01]  /*0010*/  S2R R61, SR_TID.X ;  /* 0x00000000003d7919 */ /* 0x000ea20000002100 */
[----:B------:R-:W3:Y:S06]  /*0020*/  LDCU.64 UR8, c[0x0][0x890] ;  /* 0x00011200ff0877ac */ /* 0x000eec0008000a00 */
[----:B------:R-:W4:Y:S01]  /*0030*/  S2UR UR47, SR_CgaCtaId ;  /* 0x00000000002f79c3 */ /* 0x000f220000008800 */
[----:B------:R-:W-:Y:S02]  /*0040*/  PRMT R50, RZ, 0x7610, R50 ;  /* 0x00007610ff327816 */ /* 0x000fe40000000032 */
[----:B------:R-:W-:-:S02]  /*0050*/  ELECT P0, URZ, PT ;  /* 0x0000000000ff782f */ /* 0x000fc40003800000 */
[----:B---3--:R-:W-:-:S04]  /*0060*/  ISETP.NE.U32.AND P1, PT, RZ, UR8, PT ;  /* 0x00000008ff007c0c */ /* 0x008fc8000bf25070 */
[----:B------:R-:W-:Y:S01]  /*0070*/  ISETP.NE.AND.EX P2, PT, RZ, UR9, PT, P1 ;  /* 0x00000009ff007c0c */ /* 0x000fe2000bf45310 */
[----:B----4-:R-:W-:Y:S02]  /*0080*/  ULOP3.LUT UR48, UR47, 0x1, URZ, 0xc0, !UPT ;  /* 0x000000012f307892 */ /* 0x010fe4000f8ec0ff */
[----:B------:R-:W-:Y:S01]  /*0090*/  ULOP3.LUT UR49, UR47, 0x1, URZ, 0x3c, !UPT ;  /* 0x000000012f317892 */ /* 0x000fe2000f8e3cff */
[----:B--2---:R-:W-:-:S05]  /*00a0*/  SHF.R.U32.HI R51, RZ, 0x5, R61 ;  /* 0x00000005ff337819 */ /* 0x004fca000001163d */
[----:B------:R-:W2:Y:S02]  /*00b0*/  SHFL.IDX PT, R0, R51, RZ, 0x1f ;  /* 0x00001fff33007589 */ /* 0x000ea400000e0000 */
[----:B--2---:R-:W-:Y:S02]  /*00c0*/  R2UR UR25, R0 ;  /* 0x00000000001972ca */ /* 0x004fe400000e0000 */
[----:B-1----:R-:W-:Y:S05]  /*00d0*/  @P2 BRA `(.L_x_0) ;  /* 0x0000000000302947 */ /* 0x002fea0003800000 */
[----:B------:R-:W1:Y:S02]  /*00e0*/  LDCU.64 UR4, c[0x0][0x888] ;  /* 0x00011100ff0477ac */ /* 0x000e640008000a00 */
[----:B-1----:R-:W-:-:S04]  /*00f0*/  UISETP.NE.U32.AND UP0, UPT, UR4, URZ, UPT ;  /* 0x000000ff0400728c */ /* 0x002fc8000bf05070 */
[----:B------:R-:W-:-:S09]  /*0100*/  UISETP.NE.AND.EX UP0, UPT, UR5, URZ, UPT, UP0 ;  /* 0x000000ff0500728c */ /* 0x000fd2000bf05300 */
[----:B------:R-:W-:Y:S05]  /*0110*/  BRA.U !UP0, `(.L_x_1) ;  /* 0x0000000108147547 */ /* 0x000fea000b800000 */
[----:B------:R-:W1:Y:S01]  /*0120*/  LDC.64 R2, c[0x0][0x888] ;  /* 0x00022200ff027b82 */ /* 0x000e620000000a00 */
[----:B------:R-:W1:Y:S02]  /*0130*/  LDCU.64 UR4, c[0x0][0x358] ;  /* 0x00006b00ff0477ac */ /* 0x000e640008000a00 */
[----:B-1----:R1:W5:Y:S01]  /*0140*/  LDG.E R27, desc[UR4][R2.64] ;  /* 0x00000004021b7981 */ /* 0x002362000c1e1900 */
[----:B------:R-:W-:Y:S01]  /*0150*/  HFMA2 R50, -RZ, RZ, 0, 5.9604644775390625e-08 ;  /* 0x00000001ff327431 */ /* 0x000fe200000001ff */
[----:B------:R-:W-:Y:S05]  /*0160*/  BRA `(.L_x_0) ;  /* 0x00000000000c7947 */ /* 0x000fea0003800000 */
.L_x_1:
[----:B------:R-:W1:Y:S01]  /*0170*/  LDCU UR4, c[0x0][0x880] ;  /* 0x00011000ff0477ac */ /* 0x000e620008000800 */
[----:B------:R-:W-:Y:S01]  /*0180*/  HFMA2 R50, -RZ, RZ, 0, 5.9604644775390625e-08 ;  /* 0x00000001ff327431 */ /* 0x000fe200000001ff */
[----:B-1----:R-:W-:-:S07]  /*0190*/  MOV R27, UR4 ;  /* 0x00000004001b7c02 */ /* 0x002fce0008000f00 */
.L_x_0:
[----:B------:R-:W2:Y:S02]  /*01a0*/  LDCU.64 UR4, c[0x0][0x8b0] ;  /* 0x00011600ff0477ac */ /* 0x000ea40008000a00 */
[----:B--2---:R-:W-:-:S04]  /*01b0*/  UISETP.NE.U32.AND UP0, UPT, UR4, URZ, UPT ;  /* 0x000000ff0400728c */ /* 0x004fc8000bf05070 */
[----:B------:R-:W-:-:S09]  /*01c0*/  UISETP.NE.AND.EX UP0, UPT, UR5, URZ, UPT, UP0 ;  /* 0x000000ff0500728c */ /* 0x000fd2000bf05300 */
[----:B------:R-:W-:Y:S05]  /*01d0*/  BRA.U UP0, `(.L_x_2) ;  /* 0x0000000100287547 */ /* 0x000fea000b800000 */
[----:B------:R-:W2:Y:S02]  /*01e0*/  LDCU.64 UR4, c[0x0][0x8a8] ;  /* 0x00011500ff0477ac */ /* 0x000ea40008000a00 */
[----:B--2---:R-:W-:-:S04]  /*01f0*/  UISETP.NE.U32.AND UP0, UPT, UR4, URZ, UPT ;  /* 0x000000ff0400728c */ /* 0x004fc8000bf05070 */
[----:B------:R-:W-:-:S09]  /*0200*/  UISETP.NE.AND.EX UP0, UPT, UR5, URZ, UPT, UP0 ;  /* 0x000000ff0500728c */ /* 0x000fd2000bf05300 */
[----:B------:R-:W-:Y:S05]  /*0210*/  BRA.U !UP0, `(.L_x_3) ;  /* 0x0000000108107547 */ /* 0x000fea000b800000 */
[----:B------:R-:W2:Y:S01]  /*0220*/  LDC.64 R24, c[0x0][0x8a8] ;  /* 0x00022a00ff187b82 */ /* 0x000ea20000000a00 */
[----:B------:R-:W2:Y:S02]  /*0230*/  LDCU.64 UR4, c[0x0][0x358] ;  /* 0x00006b00ff0477ac */ /* 0x000ea40008000a00 */
[----:B--2---:R2:W5:Y:S01]  /*0240*/  LDG.E R24, desc[UR4][R24.64] ;  /* 0x0000000418187981 */ /* 0x004562000c1e1900 */
[----:B------:R-:W-:Y:S05]  /*0250*/  BRA `(.L_x_2) ;  /* 0x0000000000087947 */ /* 0x000fea0003800000 */
.L_x_3:
[----:B------:R-:W2:Y:S02]  /*0260*/  LDCU UR4, c[0x0][0x8a0] ;  /* 0x00011400ff0477ac */ /* 0x000ea40008000800 */
[----:B--2---:R-:W-:Y:S02]  /*0270*/  MOV R24, UR4 ;  /* 0x0000000400187c02 */ /* 0x004fe40008000f00 */
.L_x_2:
[----:B------:R-:W-:Y:S01]  /*0280*/  IMAD.U32 R0, RZ, RZ, UR25 ;  /* 0x00000019ff007e24 */ /* 0x000fe2000f8e00ff */
[----:B------:R-:W-:Y:S04]  /*0290*/  BSSY.RECONVERGENT B0, `(.L_x_4) ;  /* 0x000000c000007945 */ /* 0x000fe80003800200 */
[C---:B------:R-:W-:Y:S02]  /*02a0*/  ISETP.NE.OR P3, PT, R0.reuse, 0x1, !P0 ;  /* 0x000000010000780c */ /* 0x040fe40004765670 */
[----:B------:R-:W-:-:S11]  /*02b0*/  ISETP.NE.OR P2, PT, R0, 0x3, !P0 ;  /* 0x000000030000780c */ /* 0x000fd60004745670 */
[----:B------:R-:W-:Y:S05]  /*02c0*/  @P3 BRA `(.L_x_5) ;  /* 0x0000000000203947 */ /* 0x000fea0003800000 */
[----:B------:R-:W3:Y:S02]  /*02d0*/  LDCU.64 UR4, c[0x0][0x348] ;  /* 0x00006900ff0477ac */ /* 0x000ee40008000a00 */
[----:B---3--:R-:W-:Y:S02]  /*02e0*/  UIADD3 UR6, UP1, UPT, UR4, 0x80, URZ ;  /* 0x0000008004067890 */ /* 0x008fe4000ff3e0ff */
[----:B------:R-:W-:Y:S02]  /*02f0*/  UIADD3 UR4, UP0, UPT, UR4, 0x180, URZ ;  /* 0x0000018004047890 */ /* 0x000fe4000ff1e0ff */
[----:B------:R-:W-:Y:S02]  /*0300*/  UIADD3.X UR7, UPT, UPT, URZ, UR5, URZ, UP1, !UPT ;  /* 0x00000005ff077290 */ /* 0x000fe40008ffe4ff */
[----:B------:R-:W-:-:S07]  /*0310*/  UIADD3.X UR5, UPT, UPT, URZ, UR5, URZ, UP0, !UPT ;  /* 0x00000005ff057290 */ /* 0x000fce00087fe4ff */
[----:B------:R3:W-:Y:S02]  /*0320*/  UTMACCTL.PF [UR6] ;  /* 0x00000000060079b9 */ /* 0x0007e40008040000 */
[----:B------:R3:W-:Y:S02]  /*0330*/  UTMACCTL.PF [UR4] ;  /* 0x00000000040079b9 */ /* 0x0007e40008040000 */
[----:B---3--:R-:W-:Y:S01]  /*0340*/  NOP ;  /* 0x0000000000007918 */ /* 0x008fe20000000000 */
.L_x_5:
[----:B------:R-:W-:Y:S05]  /*0350*/  BSYNC.RECONVERGENT B0 ;  /* 0x0000000000007941 */ /* 0x000fea0003800200 */
.L_x_4:
[----:B------:R-:W-:Y:S04]  /*0360*/  BSSY.RECONVERGENT B0, `(.L_x_6) ;  /* 0x000000a000007945 */ /* 0x000fe80003800200 */
        /* <DEDUP_REMOVED lines=9> */
.L_x_7:
[----:B------:R-:W-:Y:S05]  /*0400*/  BSYNC.RECONVERGENT B0 ;  /* 0x0000000000007941 */ /* 0x000fea0003800200 */
.L_x_6:
[----:B------:R-:W3:Y:S01]  /*0410*/  LDCU.64 UR4, c[0x0][0x888] ;  /* 0x00011100ff0477ac */ /* 0x000ee20008000a00 */
[----:B------:R-:W-:Y:S01]  /*0420*/  ISETP.NE.AND.EX P1, PT, RZ, UR9, PT, P1 ;  /* 0x00000009ff007c0c */ /* 0x000fe2000bf25310 */
[----:B------:R-:W-:Y:S01]  /*0430*/  UPLOP3.LUT UP3, UPT, UPT, UPT, UPT, 0x80, 0x8 ;  /* 0x000000000008789c */ /* 0x000fe20003f6f070 */
[----:B---3--:R-:W-:-:S04]  /*0440*/  ISETP.NE.U32.AND P2, PT, RZ, UR4, PT ;  /* 0x00000004ff007c0c */ /* 0x008fc8000bf45070 */
[----:B------:R-:W-:-:S13]  /*0450*/  ISETP.NE.AND.EX P2, PT, RZ, UR5, PT, P2 ;  /* 0x00000005ff007c0c */ /* 0x000fda000bf45320 */
[----:B------:R-:W-:Y:S05]  /*0460*/  @P2 BRA P1, `(.L_x_8) ;  /* 0x0000000000282947 */ /* 0x000fea0000800000 */
[----:B------:R-:W-:Y:S01]  /*0470*/  UISETP.NE.U32.AND UP0, UPT, UR8, URZ, UPT ;  /* 0x000000ff0800728c */ /* 0x000fe2000bf05070 */
[----:B-----5:R-:W-:Y:S01]  /*0480*/  FSETP.NEU.AND P1, PT, R27, RZ, PT ;  /* 0x000000ff1b00720b */ /* 0x020fe20003f2d000 */
[----:B------:R-:W-:Y:S02]  /*0490*/  UISETP.NE.U32.AND UP2, UPT, UR4, URZ, UPT ;  /* 0x000000ff0400728c */ /* 0x000fe4000bf45070 */
[----:B------:R-:W-:Y:S02]  /*04a0*/  UISETP.NE.AND.EX UP1, UPT, UR9, URZ, UPT, UP0 ;  /* 0x000000ff0900728c */ /* 0x000fe4000bf25300 */
[----:B------:R-:W-:-:S04]  /*04b0*/  UISETP.NE.AND.EX UP0, UPT, UR5, URZ, UPT, UP2 ;  /* 0x000000ff0500728c */ /* 0x000fc8000bf05320 */
[----:B------:R-:W-:-:S04]  /*04c0*/  USEL UR4, URZ, 0xffffffff, UP0 ;  /* 0xffffffffff047887 */ /* 0x000fc80008000000 */
[----:B------:R-:W-:Y:S01]  /*04d0*/  VOTEU.ANY UP0, P1 ;  /* 0x0000000000ff7886 */ /* 0x000fe20000800100 */
[----:B------:R-:W-:-:S04]  /*04e0*/  @!UP1 USEL UR4, URZ, 0xffffffff, UP0 ;  /* 0xffffffffff049887 */ /* 0x000fc80008000000 */
[----:B------:R-:W-:-:S04]  /*04f0*/  ULOP3.LUT UR4, UR4, 0x1, URZ, 0xc0, !UPT ;  /* 0x0000000104047892 */ /* 0x000fc8000f8ec0ff */
[----:B------:R-:W-:-:S11]  /*0500*/  UISETP.NE.U32.AND UP3, UPT, UR4, 0x1, UPT ;  /* 0x000000010400788c */ /* 0x000fd6000bf65070 */
.L_x_8:
[----:B------:R-:W3:Y:S01]  /*0510*/  SHFL.IDX PT, R0, R51, RZ, 0x1f ;  /* 0x00001fff33007589 */ /* 0x000ee200000e0000 */
[----:B------:R-:W-:-:S04]  /*0520*/  UISETP.NE.AND UP0, UPT, UR25, 0x2, UPT ;  /* 0x000000021900788c */ /* 0x000fc8000bf05270 */
[----:B------:R-:W-:Y:S02]  /*0530*/  UISETP.EQ.AND UP1, UPT, UR48, URZ, !UP0 ;  /* 0x000000ff3000728c */ /* 0x000fe4000c722270 */
[----:B------:R-:W-:-:S04]  /*0540*/  USEL UR46, URZ, 0x1, UP0 ;  /* 0x00000001ff2e7887 */ /* 0x000fc80008000000 */
[----:B------:R-:W-:Y:S02]  /*0550*/  PLOP3.LUT P3, PT, P0, PT, UP1, 0x80, 0x8 ;  /* 0x000000000008781c */ /* 0x000fe4000076f018 */
[----:B---3--:R-:W-:-:S13]  /*0560*/  ISETP.NE.AND P1, PT, R0, RZ, PT ;  /* 0x000000ff0000720c */ /* 0x008fda0003f25270 */
[----:B------:R-:W-:Y:S05]  /*0570*/  @P1 BRA `(.L_x_9) ;  /* 0x00000000005c1947 */ /* 0x000fea0003800000 */
[----:B------:R-:W-:Y:S01]  /*0580*/  UMOV UR4, 0x400 ;  /* 0x0000040000047882 */ /* 0x000fe20000000000 */
[----:B------:R-:W-:Y:S01]  /*0590*/  UMOV UR8, 0x1 ;  /* 0x0000000100087882 */ /* 0x000fe20000000000 */
[----:B------:R-:W-:Y:S01]  /*05a0*/  UMOV UR6, 0x5 ;  /* 0x0000000500067882 */ /* 0x000fe20000000000 */
[----:B------:R-:W-:Y:S02]  /*05b0*/  ULEA UR4, UR47, UR4, 0x18 ;  /* 0x000000042f047291 */ /* 0x000fe4000f8ec0ff */
[----:B------:R-:W-:-:S04]  /*05c0*/  UIADD3 UR8, UPT, UPT, -UR8, 0x100000, URZ ;  /* 0x0010000008087890 */ /* 0x000fc8000fffe1ff */
[----:B------:R-:W-:Y:S02]  /*05d0*/  USHF.L.U32 UR9, UR8, 0xb, URZ ;  /* 0x0000000b08097899 */ /* 0x000fe400080006ff */
[----:B------:R-:W-:Y:S02]  /*05e0*/  USHF.L.U32 UR8, UR8, 0x1, URZ ;  /* 0x0000000108087899 */ /* 0x000fe400080006ff */
[----:B------:R-:W-:-:S04]  /*05f0*/  UIADD3 UR6, UPT, UPT, -UR6, 0x100000, URZ ;  /* 0x0010000006067890 */ /* 0x000fc8000fffe1ff */
[----:B------:R-:W-:Y:S02]  /*0600*/  USHF.L.U32 UR7, UR6, 0xb, URZ ;  /* 0x0000000b06077899 */ /* 0x000fe400080006ff */
[----:B------:R-:W-:Y:S01]  /*0610*/  USHF.L.U32 UR6, UR6, 0x1, URZ ;  /* 0x0000000106067899 */ /* 0x000fe200080006ff */
[----:B------:R-:W-:Y:S01]  /*0620*/  ELECT P1, URZ, PT ;  /* 0x0000000000ff782f */ /* 0x000fe20003820000 */
[----:B------:R-:W3:Y:S02]  /*0630*/  FENCE.VIEW.ASYNC.S ;  /* 0x00000000000073c6 */ /* 0x000ee40000000000 */
[----:B---3--:R3:W4:Y:S08]  /*0640*/  SYNCS.EXCH.64 URZ, [UR4], UR8 ;  /* 0x0000000804ff75b2 */ /* 0x0087300008000100 */
[----:B------:R3:W1:Y:S01]  /*0650*/  SYNCS.EXCH.64 URZ, [UR4+0x28], UR6 ;  /* 0x0000280604ff75b2 */ /* 0x0006620008000100 */
        /* <DEDUP_REMOVED lines=8> */
[----:B------:R-:W-:Y:S01]  /*06e0*/  NOP ;  /* 0x0000000000007918 */ /* 0x000fe20000000000 */
.L_x_9:
[----:B------:R-:W2:Y:S01]  /*06f0*/  SHFL.IDX PT, R0, R51, RZ, 0x1f ;  /* 0x00001fff33007589 */ /* 0x000ea200000e0000 */
[----:B------:R-:W-:Y:S01]  /*0700*/  NOP ;  /* 0x0000000000007918 */ /* 0x000fe20000000000 */
[----:B--2---:R-:W-:-:S13]  /*0710*/  ISETP.NE.AND P1, PT, R0, 0x1, PT ;  /* 0x000000010000780c */ /* 0x004fda0003f25270 */
[----:B------:R-:W-:Y:S05]  /*0720*/  @P1 BRA `(.L_x_10) ;  /* 0x0000000000541947 */ /* 0x000fea0003800000 */
[----:B---3--:R-:W-:Y:S01]  /*0730*/  UMOV UR4, 0x400 ;  /* 0x0000040000047882 */ /* 0x008fe20000000000 */
        /* <DEDUP_REMOVED lines=10> */
[----:B------:R-:W2:Y:S02]  /*07e0*/  FENCE.VIEW.ASYNC.S ;  /* 0x00000000000073c6 */ /* 0x000ea40000000000 */
[----:B--2---:R2:W3:Y:S08]  /*07f0*/  SYNCS.EXCH.64 URZ, [UR4+0x50], UR8 ;  /* 0x0000500804ff75b2 */ /* 0x0044f00008000100 */
        /* <DEDUP_REMOVED lines=8> */
.L_x_10:
[----:B------:R-:W4:Y:S01]  /*0880*/  SHFL.IDX PT, R0, R51, RZ, 0x1f ;  /* 0x00001fff33007589 */ /* 0x000f2200000e0000 */
[----:B------:R-:W-:Y:S01]  /*0890*/  NOP ;  /* 0x0000000000007918 */ /* 0x000fe20000000000 */
[----:B----4-:R-:W-:-:S13]  /*08a0*/  ISETP.NE.AND P1, PT, R0, 0x3, PT ;  /* 0x000000030000780c */ /* 0x010fda0003f25270 */
[----:B------:R-:W-:Y:S05]  /*08b0*/  @P1 BRA `(.L_x_11) ;  /* 0x00000000002c1947 */ /* 0x000fea0003800000 */
[----:B--23--:R-:W-:Y:S01]  /*08c0*/  UMOV UR6, 0x400 ;  /* 0x0000040000067882 */ /* 0x00cfe20000000000 */
[----:B------:R-:W-:Y:S01]  /*08d0*/  UMOV UR4, 0x20 ;  /* 0x0000002000047882 */ /* 0x000fe20000000000 */
[----:B------:R-:W-:Y:S02]  /*08e0*/  ULEA UR6, UR47, UR6, 0x18 ;  /* 0x000000062f067291 */ /* 0x000fe4000f8ec0ff */
[----:B------:R-:W-:-:S04]  /*08f0*/  UIADD3 UR4, UPT, UPT, -UR4, 0x100000, URZ ;  /* 0x0010000004047890 */ /* 0x000fc8000fffe1ff */
[----:B------:R-:W-:Y:S02]  /*0900*/  USHF.L.U32 UR5, UR4, 0xb, URZ ;  /* 0x0000000b04057899 */ /* 0x000fe400080006ff */
[----:B------:R-:W-:Y:S01]  /*0910*/  USHF.L.U32 UR4, UR4, 0x1, URZ ;  /* 0x0000000104047899 */ /* 0x000fe200080006ff */
[----:B------:R-:W-:Y:S01]  /*0920*/  ELECT P1, URZ, PT ;  /* 0x0000000000ff782f */ /* 0x000fe20003820000 */
[----:B------:R-:W2:Y:S10]  /*0930*/  FENCE.VIEW.ASYNC.S ;  /* 0x00000000000073c6 */ /* 0x000eb40000000000 */
[----:B--2---:R4:W2:Y:S01]  /*0940*/  SYNCS.EXCH.64 URZ, [UR6+0x90], UR4 ;  /* 0x0000900406ff75b2 */ /* 0x0048a20008000100 */
[----:B------:R4:W3:Y:S02]  /*0950*/  SYNCS.EXCH.64 URZ, [UR6+0x98], UR4 ;  /* 0x0000980406ff75b2 */ /* 0x0008e40008000100 */
[----:B----4-:R-:W-:Y:S01]  /*0960*/  NOP ;  /* 0x0000000000007918 */ /* 0x010fe20000000000 */
.L_x_11:
[----:B------:R-:W4:Y:S01]  /*0970*/  SHFL.IDX PT, R0, R51, RZ, 0x1f ;  /* 0x00001fff33007589 */ /* 0x000f2200000e0000 */
[----:B------:R-:W-:Y:S01]  /*0980*/  NOP ;  /* 0x0000000000007918 */ /* 0x000fe20000000000 */
[----:B----4-:R-:W-:-:S13]  /*0990*/  ISETP.NE.AND P1, PT, R0, 0x4, PT ;  /* 0x000000040000780c */ /* 0x010fda0003f25270 */
[----:B------:R-:W-:Y:S05]  /*09a0*/  @P1 BRA `(.L_x_12) ;  /* 0x0000000000481947 */ /* 0x000fea0003800000 */
[----:B--23--:R-:W-:Y:S01]  /*09b0*/  UMOV UR4, 0xe20 ;  /* 0x00000e2000047882 */ /* 0x00cfe20000000000 */
[----:B------:R-:W-:Y:S01]  /*09c0*/  UMOV UR6, 0x400 ;  /* 0x0000040000067882 */ /* 0x000fe20000000000 */
[----:B------:R-:W-:Y:S01]  /*09d0*/  USEL UR4, UR4, 0xc20, UP3 ;  /* 0x00000c2004047887 */ /* 0x000fe20009800000 */
        /* <DEDUP_REMOVED lines=10> */
[----:B--2---:R4:W2:Y:S08]  /*0a80*/  SYNCS.EXCH.64 URZ, [UR6+0xa0], UR8 ;  /* 0x0000a00806ff75b2 */ /* 0x0048b00008000100 */
[----:B------:R4:W3:Y:S01]  /*0a90*/  SYNCS.EXCH.64 URZ, [UR6+0xb0], UR4 ;  /* 0x0000b00406ff75b2 */ /* 0x0008e20008000100 */
[----:B------:R4:W1:Y:S01]  /*0aa0*/  SYNCS.EXCH.64 URZ, [UR6+0xa8], UR8 ;  /* 0x0000a80806ff75b2 */ /* 0x0008620008000100 */
[----:B------:R4:W1:Y:S02]  /*0ab0*/  SYNCS.EXCH.64 URZ, [UR6+0xb8], UR4 ;  /* 0x0000b80406ff75b2 */ /* 0x0008640008000100 */
[----:B----4-:R-:W-:Y:S01]  /*0ac0*/  NOP ;  /* 0x0000000000007918 */ /* 0x010fe20000000000 */
.L_x_12:
[----:B------:R-:W4:Y:S01]  /*0ad0*/  SHFL.IDX PT, R0, R51, RZ, 0x1f ;  /* 0x00001fff33007589 */ /* 0x000f2200000e0000 */
[----:B------:R-:W-:Y:S01]  /*0ae0*/  NOP ;  /* 0x0000000000007918 */ /* 0x000fe20000000000 */
[----:B----4-:R-:W-:-:S13]  /*0af0*/  ISETP.NE.AND P1, PT, R0, 0x5, PT ;  /* 0x000000050000780c */ /* 0x010fda0003f25270 */
[----:B------:R-:W-:Y:S05]  /*0b00*/  @P1 BRA `(.L_x_13) ;  /* 0x0000000000541947 */ /* 0x000fea0003800000 */
[----:B--23--:R-:W-:Y:S01]  /*0b10*/  UMOV UR4, 0x400 ;  /* 0x0000040000047882 */ /* 0x00cfe20000000000 */
        /* <DEDUP_REMOVED lines=14> */
[----:B------:R4:W1:Y:S01]  /*0c00*/  SYNCS.EXCH.64 URZ, [UR4+0xe8], UR8 ;  /* 0x0000e80804ff75b2 */ /* 0x0008620008000100 */
[----:B------:R4:W1:Y:S01]  /*0c10*/  SYNCS.EXCH.64 URZ, [UR4+0xd0], UR6 ;  /* 0x0000d00604ff75b2 */ /* 0x0008620008000100 */
[----:B------:R4:W1:Y:S01]  /*0c20*/  SYNCS.EXCH.64 URZ, [UR4+0xf0], UR8 ;  /* 0x0000f00804ff75b2 */ /* 0x0008620008000100 */
[----:B------:R4:W1:Y:S01]  /*0c30*/  SYNCS.EXCH.64 URZ, [UR4+0xd8], UR6 ;  /* 0x0000d80604ff75b2 */ /* 0x0008620008000100 */
[----:B------:R4:W1:Y:S02]  /*0c40*/  SYNCS.EXCH.64 URZ, [UR4+0xf8], UR8 ;  /* 0x0000f80804ff75b2 */ /* 0x0008640008000100 */
[----:B----4-:R-:W-:Y:S01]  /*0c50*/  NOP ;  /* 0x0000000000007918 */ /* 0x010fe20000000000 */
.L_x_13:
[----:B------:R-:W4:Y:S01]  /*0c60*/  SHFL.IDX PT, R0, R51, RZ, 0x1f ;  /* 0x00001fff33007589 */ /* 0x000f2200000e0000 */
[----:B------:R-:W-:Y:S01]  /*0c70*/  ISETP.NE.OR P0, PT, RZ, UR25, !P0 ;  /* 0x00000019ff007c0c */ /* 0x000fe2000c705670 */
        /* <DEDUP_REMOVED lines=12> */
[----:B------:R4:W3:Y:S01]  /*0d40*/  SYNCS.EXCH.64 URZ, [UR4+0x110], UR6 ;  /* 0x0001100604ff75b2 */ /* 0x0008e20008000100 */
[----:B------:R4:W1:Y:S01]  /*0d50*/  SYNCS.EXCH.64 URZ, [UR4+0x108], UR6 ;  /* 0x0001080604ff75b2 */ /* 0x0008620008000100 */
[----:B------:R4:W1:Y:S02]  /*0d60*/  SYNCS.EXCH.64 URZ, [UR4+0x118], UR6 ;  /* 0x0001180604ff75b2 */ /* 0x0008640008000100 */
[----:B----4-:R-:W-:Y:S01]  /*0d70*/  NOP ;  /* 0x0000000000007918 */ /* 0x010fe20000000000 */
.L_x_14:
[----:B------:R-:W-:Y:S01]  /*0d80*/  VOTEU.ALL UP0, P0 ;  /* 0x0000000000ff7886 */ /* 0x000fe20000000000 */
[----:B--23--:R-:W-:Y:S01]  /*0d90*/  UMOV UR4, 0x20 ;  /* 0x0000002000047882 */ /* 0x00cfe20000000000 */
[----:B------:R-:W2:Y:S01]  /*0da0*/  LDCU UR34, c[0x0][0x36c] ;  /* 0x00006d80ff2277ac */ /* 0x000ea20008000800 */
[----:B------:R-:W-:Y:S01]  /*0db0*/  NOP ;  /* 0x0000000000007918 */ /* 0x000fe20000000000 */
[----:B------:R-:W-:Y:S01]  /*0dc0*/  LOP3.LUT R0, R61, 0x1f, RZ, 0xc0, !PT ;  /* 0x0000001f3d007812 */ /* 0x000fe200078ec0ff */
[----:B------:R-:W-:Y:S01]  /*0dd0*/  @!UP0 UMOV UR6, 0x400 ;  /* 0x0000040000068882 */ /* 0x000fe20000000000 */
[----:B------:R-:W-:-:S04]  /*0de0*/  @!UP0 UIADD3 UR4, UPT, UPT, -UR4, 0x100000, URZ ;  /* 0x0010000004048890 */ /* 0x000fc8000fffe1ff */
[----:B------:R-:W-:Y:S02]  /*0df0*/  @!UP0 USHF.L.U32 UR5, UR4, 0xb, URZ ;  /* 0x0000000b04058899 */ /* 0x000fe400080006ff */
[----:B------:R-:W-:Y:S02]  /*0e00*/  @!UP0 USHF.L.U32 UR4, UR4, 0x1, URZ ;  /* 0x0000000104048899 */ /* 0x000fe400080006ff */
[----:B------:R-:W-:Y:S01]  /*0e10*/  @!UP0 ULEA UR6, UR47, UR6, 0x18 ;  /* 0x000000062f068291 */ /* 0x000fe2000f8ec0ff */
[----:B------:R-:W-:Y:S01]  /*0e20*/  VOTEU.ALL UP0, P0 ;  /* 0x0000000000ff7886 */ /* 0x000fe20000000000 */
[----:B------:R-:W-:Y:S02]  /*0e30*/  UISETP.NE.AND UP4, UPT, UR25, URZ, UPT ;  /* 0x000000ff1900728c */ /* 0x000fe4000bf85270 */
[----:B--2---:R-:W-:Y:S01]  /*0e40*/  UISETP.EQ.U32.AND UP1, UPT, UR34, 0x1, UPT ;  /* 0x000000012200788c */ /* 0x004fe2000bf22070 */
[----:B------:R-:W2:Y:S07]  /*0e50*/  FENCE.VIEW.ASYNC.S ;  /* 0x00000000000073c6 */ /* 0x000eae0000000000 */
[----:B--2---:R2:W3:Y:S01]  /*0e60*/  @!UP0 SYNCS.EXCH.64 URZ, [UR6+0x120], UR4 ;  /* 0x0001200406ff85b2 */ /* 0x0044e20008000100 */
[----:B------:R-:W-:Y:S05]  /*0e70*/  BRA.U !UP1, `(.L_x_15) ;  /* 0x0000000109087547 */ /* 0x000fea000b800000 */
[----:B-1-3--:R-:W-:Y:S01]  /*0e80*/  UCGABAR_ARV ;  /* 0x00000000000079c7 */ /* 0x00afe20008000000 */
[----:B------:R-:W-:Y:S05]  /*0e90*/  BRA `(.L_x_16) ;  /* 0x0000000000047947 */ /* 0x000fea0003800000 */
.L_x_15:
[----:B-1-3--:R-:W-:Y:S01]  /*0ea0*/  NOP ;  /* 0x0000000000007918 */ /* 0x00afe20000000000 */
.L_x_16:
[----:B------:R-:W1:Y:S01]  /*0eb0*/  S2UR UR8, SR_CTAID.Y ;  /* 0x00000000000879c3 */ /* 0x000e620000002600 */
[----:B------:R-:W-:-:S05]  /*0ec0*/  CS2R.32 R52, SR_CgaSize ;  /* 0x0000000000347805 */ /* 0x000fca0000008a00 */
[----:B------:R-:W-:-:S05]  /*0ed0*/  IMAD R52, R52, -0xa0, RZ ;  /* 0xffffff6034347824 */ /* 0x000fca00078e02ff */
[----:B------:R-:W-:-:S14]  /*0ee0*/  R2UR UR9, R52 ;  /* 0x00000000340972ca */ /* 0x000fdc00000e0000 */
[----:B------:R-:W3:Y:S01]  /*0ef0*/  LDCU UR9, c[0x0][UR9+0x2b4] ;  /* 0x00005680090977ac */ /* 0x000ee20008000800 */
[----:B------:R-:W-:-:S05]  /*0f00*/  CS2R.32 R52, SR_CgaSize ;  /* 0x0000000000347805 */ /* 0x000fca0000008a00 */
[----:B------:R-:W-:-:S05]  /*0f10*/  IMAD R52, R52, -0xa0, RZ ;  /* 0xffffff6034347824 */ /* 0x000fca00078e02ff */
[----:B------:R-:W-:-:S14]  /*0f20*/  R2UR UR10, R52 ;  /* 0x00000000340a72ca */ /* 0x000fdc00000e0000 */
[----:B------:R-:W4:Y:S01]  /*0f30*/  LDCU UR10, c[0x0][UR10+0x2b0] ;  /* 0x000056000a0a77ac */ /* 0x000f220008000800 */
[----:B------:R-:W4:Y:S01]  /*0f40*/  S2UR UR31, SR_CTAID.X ;  /* 0x00000000001f79c3 */ /* 0x000f220000002500 */
[----:B--2---:R-:W-:Y:S02]  /*0f50*/  USHF.R.U32.HI UR4, URZ, 0x2, UR47 ;  /* 0x00000002ff047899 */ /* 0x004fe4000801162f */
[----:B------:R-:W-:Y:S02]  /*0f60*/  USHF.R.U32.HI UR7, URZ, 0x1, UR47 ;  /* 0x00000001ff077899 */ /* 0x000fe4000801162f */
[----:B------:R-:W-:Y:S02]  /*0f70*/  ULOP3.LUT UR44, UR4, 0x3, URZ, 0xc0, !UPT ;  /* 0x00000003042c7892 */ /* 0x000fe4000f8ec0ff */
[----:B------:R-:W-:Y:S01]  /*0f80*/  ULOP3.LUT UR5, UR48, 0xc, UR47, 0xf8, !UPT ;  /* 0x0000000c30057892 */ /* 0x000fe2000f8ef82f */
[----:B------:R-:W2:Y:S01]  /*0f90*/  S2UR UR36, SR_CTAID.Z ;  /* 0x00000000002479c3 */ /* 0x000ea20000002700 */
[----:B------:R-:W-:-:S05]  /*0fa0*/  CS2R.32 R52, SR_CgaSize ;  /* 0x0000000000347805 */ /* 0x000fca0000008a00 */
[----:B------:R-:W-:-:S05]  /*0fb0*/  IMAD R52, R52, -0xa0, RZ ;  /* 0xffffff6034347824 */ /* 0x000fca00078e02ff */
[----:B------:R-:W-:-:S14]  /*0fc0*/  R2UR UR63, R52 ;  /* 0x00000000343f72ca */ /* 0x000fdc00000e0000 */
[----:B------:R-:W2:Y:S01]  /*0fd0*/  LDCU UR63, c[0x0][UR63+0x2a0] ;  /* 0x000054003f3f77ac */ /* 0x000ea20008000800 */
[----:B------:R-:W2:Y:S01]  /*0fe0*/  LDCU UR29, c[0x0][0xb24] ;  /* 0x00016480ff1d77ac */ /* 0x000ea20008000800 */
[----:B-1----:R-:W-:Y:S01]  /*0ff0*/  I2FP.F32.U32 R2, UR8 ;  /* 0x0000000800027c45 */ /* 0x002fe20008201000 */
[----:B------:R-:W-:Y:S02]  /*1000*/  ULOP3.LUT UR32, UR7, 0x1, URZ, 0xc0, !UPT ;  /* 0x0000000107207892 */ /* 0x000fe4000f8ec0ff */
[----:B------:R-:W-:Y:S02]  /*1010*/  UISETP.GT.U32.AND UP0, UPT, UR5, 0xffff, UPT ;  /* 0x0000ffff0500788c */ /* 0x000fe4000bf04070 */
[----:B---3--:R-:W-:Y:S01]  /*1020*/  FMUL R2, R2, UR9 ;  /* 0x0000000902027c20 */ /* 0x008fe20008400000 */
[----:B------:R-:W-:Y:S01]  /*1030*/  ULOP3.LUT UR6, UR47, 0x3, URZ, 0xc0, !UPT ;  /* 0x000000032f067892 */ /* 0x000fe2000f8ec0ff */
[----:B----4-:R-:W-:Y:S01]  /*1040*/  I2FP.F32.U32 R3, UR31 ;  /* 0x0000001f00037c45 */ /* 0x010fe20008201000 */
[----:B------:R-:W-:-:S03]  /*1050*/  USEL UR5, UR5, 0xffff, !UP0 ;  /* 0x0000ffff05057887 */ /* 0x000fc6000c000000 */
[----:B------:R-:W1:Y:S01]  /*1060*/  F2I.U32.TRUNC.NTZ R2, R2 ;  /* 0x0000000200027305 */ /* 0x000e62000020f000 */
[----:B------:R-:W-:Y:S01]  /*1070*/  UISETP.GT.U32.AND UP1, UPT, UR6, 0xffff, UPT ;  /* 0x0000ffff0600788c */ /* 0x000fe2000bf24070 */
[----:B------:R-:W-:Y:S01]  /*1080*/  FMUL R3, R3, UR10 ;  /* 0x0000000a03037c20 */ /* 0x000fe20008400000 */
[----:B------:R-:W-:-:S05]  /*1090*/  CS2R.32 R52, SR_CgaSize ;  /* 0x0000000000347805 */ /* 0x000fca0000008a00 */
[----:B------:R-:W-:-:S05]  /*10a0*/  IMAD R52, R52, -0xa0, RZ ;  /* 0xffffff6034347824 */ /* 0x000fca00078e02ff */
[----:B------:R-:W-:-:S14]  /*10b0*/  R2UR UR10, R52 ;  /* 0x00000000340a72ca */ /* 0x000fdc00000e0000 */
[----:B------:R-:W3:Y:S01]  /*10c0*/  LDCU UR10, c[0x0][UR10+0x2a4] ;  /* 0x000054800a0a77ac */ /* 0x000ee20008000800 */
[----:B------:R-:W-:Y:S01]  /*10d0*/  ULOP3.LUT UR5, UR5, 0xffff, URZ, 0xc0, !UPT ;  /* 0x0000ffff05057892 */ /* 0x000fe2000f8ec0ff */
[----:B------:R-:W4:Y:S01]  /*10e0*/  F2I.U32.TRUNC.NTZ R3, R3 ;  /* 0x0000000300037305 */ /* 0x000f22000020f000 */
[----:B------:R-:W-:Y:S01]  /*10f0*/  USEL UR6, UR6, 0xffff, !UP1 ;  /* 0x0000ffff06067887 */ /* 0x000fe2000c800000 */
[----:B------:R-:W-:Y:S01]  /*1100*/  UMOV UR21, 0x5 ;  /* 0x0000000500157882 */ /* 0x000fe20000000000 */
[----:B------:R-:W-:Y:S02]  /*1110*/  USHF.L.U32 UR27, UR47, 0x8, URZ ;  /* 0x000000082f1b7899 */ /* 0x000fe400080006ff */
[----:B------:R-:W-:Y:S01]  /*1120*/  USHF.L.U32 UR21, UR21, UR5, URZ ;  /* 0x0000000515157299 */ /* 0x000fe200080006ff */
[----:B-1----:R-:W-:Y:S01]  /*1130*/  R2UR UR4, R2 ;  /* 0x00000000020472ca */ /* 0x002fe200000e0000 */
[----:B------:R-:W-:Y:S01]  /*1140*/  USHF.L.U32 UR26, UR47, 0xa, URZ ;  /* 0x0000000a2f1a7899 */ /* 0x000fe200080006ff */
[----:B------:R-:W-:Y:S01]  /*1150*/  PRMT R2, RZ, 0x7610, R2 ;  /* 0x00007610ff027816 */ /* 0x000fe20000000002 */
[----:B------:R-:W-:Y:S01]  /*1160*/  ULOP3.LUT UR6, UR6, 0xffff, URZ, 0xc0, !UPT ;  /* 0x0000ffff06067892 */ /* 0x000fe2000f8ec0ff */
[----:B------:R-:W-:Y:S01]  /*1170*/  UMOV UR24, 0x1111 ;  /* 0x0000111100187882 */ /* 0x000fe20000000000 */
[----:B------:R-:W1:Y:S01]  /*1180*/  LDCU UR45, c[0x0][0xb24] ;  /* 0x00016480ff2d77ac */ /* 0x000e620008000800 */
[----:B----4-:R-:W-:-:S02]  /*1190*/  R2UR UR7, R3 ;  /* 0x00000000030772ca */ /* 0x010fc400000e0000 */
[----:B------:R-:W-:Y:S01]  /*11a0*/  PRMT R3, RZ, 0x7610, R3 ;  /* 0x00007610ff037816 */ /* 0x000fe20000000003 */
[----:B------:R-:W4:Y:S04]  /*11b0*/  LDCU UR33, c[0x0][0xb30] ;  /* 0x00016600ff2177ac */ /* 0x000f280008000800 */
[----:B------:R-:W-:Y:S02]  /*11c0*/  UIADD3 UR4, UPT, UPT, -UR4, URZ, URZ ;  /* 0x000000ff04047290 */ /* 0x000fe4000fffe1ff */
[----:B------:R-:W-:Y:S02]  /*11d0*/  UISETP.NE.AND UP5, UPT, UR25, 0x2, UPT ;  /* 0x000000021900788c */ /* 0x000fe4000bfa5270 */
[----:B---3--:R-:W-:Y:S02]  /*11e0*/  UIMAD UR4, UR10, UR4, UR8 ;  /* 0x000000040a0472a4 */ /* 0x008fe4000f8e0208 */
[----:B------:R-:W-:-:S02]  /*11f0*/  UIADD3 UR5, UPT, UPT, -UR7, URZ, URZ ;  /* 0x000000ff07057290 */ /* 0x000fc4000fffe1ff */
[----:B------:R-:W-:Y:S02]  /*1200*/  ULOP3.LUT UR27, UR27, 0xc00, URZ, 0xc0, !UPT ;  /* 0x00000c001b1b7892 */ /* 0x000fe4000f8ec0ff */
[----:B------:R-:W-:Y:S01]  /*1210*/  IMAD.U32 R52, RZ, RZ, UR4 ;  /* 0x00000004ff347e24 */ /* 0x000fe2000f8e00ff */
[----:B------:R-:W-:Y:S02]  /*1220*/  ULOP3.LUT UR26, UR26, 0x800, URZ, 0xc0, !UPT ;  /* 0x000008001a1a7892 */ /* 0x000fe4000f8ec0ff */
[----:B--2---:R-:W-:Y:S01]  /*1230*/  UISETP.GE.AND UP6, UPT, UR29, 0x1, UPT ;  /* 0x000000011d00788c */ /* 0x004fe2000bfc6270 */
[----:B------:R-:W-:Y:S01]  /*1240*/  UMOV UR28, UR8 ;  /* 0x00000008001c7c82 */ /* 0x000fe20008000000 */
[----:B------:R-:W-:Y:S01]  /*1250*/  UMOV UR20, UR31 ;  /* 0x0000001f00147c82 */ /* 0x000fe20008000000 */
[----:B------:R-:W-:Y:S02]  /*1260*/  USHF.L.U32 UR24, UR24, UR6, URZ ;  /* 0x0000000618187299 */ /* 0x000fe400080006ff */
[----:B------:R-:W-:Y:S01]  /*1270*/  UIMAD UR63, UR63, UR5, UR31 ;  /* 0x000000053f3f72a4 */ /* 0x000fe2000f8e021f */
[----:B-1--4-:R-:W-:Y:S11]  /*1280*/  BRA.U UP4, `(.L_x_17) ;  /* 0x0000000104b07547 */ /* 0x012ff6000b800000 */
[----:B------:R-:W-:Y:S01]  /*1290*/  R2UR UR17, R52 ;  /* 0x00000000341172ca */ /* 0x000fe200000e0000 */
[----:B------:R-:W-:-:S12]  /*12a0*/  ULOP3.LUT UR4, UR63, 0x2, URZ, 0x3c, !UPT ;  /* 0x000000023f047892 */ /* 0x000fd8000f8e3cff */
[----:B------:R-:W-:Y:S02]  /*12b0*/  UISETP.NE.AND UP0, UPT, UR17, URZ, UPT ;  /* 0x000000ff1100728c */ /* 0x000fe4000bf05270 */
[----:B------:R-:W-:Y:S02]  /*12c0*/  UISETP.NE.AND UP2, UPT, UR17, 0x1, UPT ;  /* 0x000000011100788c */ /* 0x000fe4000bf45270 */
[----:B------:R-:W-:Y:S02]  /*12d0*/  UISETP.GT.U32.AND UP1, UPT, UR63, 0x1, UP0 ;  /* 0x000000013f00788c */ /* 0x000fe40008724070 */
[----:B------:R-:W-:Y:S02]  /*12e0*/  UISETP.GT.U32.AND UP0, UPT, UR4, 0x1, UP0 ;  /* 0x000000010400788c */ /* 0x000fe40008704070 */
[----:B------:R-:W-:Y:S02]  /*12f0*/  USEL UR7, URZ, 0x1, UP1 ;  /* 0x00000001ff077887 */ /* 0x000fe40008800000 */
[----:B------:R-:W-:-:S02]  /*1300*/  USEL UR8, URZ, 0x2, UP1 ;  /* 0x00000002ff087887 */ /* 0x000fc40008800000 */
[----:B------:R-:W-:Y:S02]  /*1310*/  UISETP.GT.U32.AND UP1, UPT, UR63, 0x1, UP2 ;  /* 0x000000013f00788c */ /* 0x000fe40009724070 */
[----:B------:R-:W-:Y:S02]  /*1320*/  USEL UR12, URZ, 0x4, UP0 ;  /* 0x00000004ff0c7887 */ /* 0x000fe40008000000 */
[----:B------:R-:W-:Y:S02]  /*1330*/  USEL UR15, URZ, 0x8, UP0 ;  /* 0x00000008ff0f7887 */ /* 0x000fe40008000000 */
[----:B------:R-:W-:Y:S02]  /*1340*/  UISETP.GT.U32.AND UP0, UPT, UR4, 0x1, UP2 ;  /* 0x000000010400788c */ /* 0x000fe40009704070 */
[----:B------:R-:W-:Y:S02]  /*1350*/  USEL UR6, URZ, 0x10, UP1 ;  /* 0x00000010ff067887 */ /* 0x000fe40008800000 */
[----:B------:R-:W-:-:S02]  /*1360*/  USEL UR11, URZ, 0x20, UP1 ;  /* 0x00000020ff0b7887 */ /* 0x000fc40008800000 */
[----:B------:R-:W-:Y:S02]  /*1370*/  UISETP.NE.AND UP1, UPT, UR17, 0x2, UPT ;  /* 0x000000021100788c */ /* 0x000fe4000bf25270 */
[----:B------:R-:W-:Y:S02]  /*1380*/  USEL UR14, URZ, 0x40, UP0 ;  /* 0x00000040ff0e7887 */ /* 0x000fe40008000000 */
[----:B------:R-:W-:Y:S02]  /*1390*/  USEL UR16, URZ, 0x80, UP0 ;  /* 0x00000080ff107887 */ /* 0x000fe40008000000 */
[----:B------:R-:W-:Y:S02]  /*13a0*/  UISETP.GT.U32.AND UP0, UPT, UR63, 0x1, UP1 ;  /* 0x000000013f00788c */ /* 0x000fe40008f04070 */
[----:B------:R-:W-:Y:S02]  /*13b0*/  UISETP.NE.AND UP2, UPT, UR17, 0x3, UPT ;  /* 0x000000031100788c */ /* 0x000fe4000bf45270 */
[----:B------:R-:W-:-:S02]  /*13c0*/  USEL UR5, URZ, 0x100, UP0 ;  /* 0x00000100ff057887 */ /* 0x000fc40008000000 */
[----:B------:R-:W-:Y:S02]  /*13d0*/  USEL UR10, URZ, 0x200, UP0 ;  /* 0x00000200ff0a7887 */ /* 0x000fe40008000000 */
[----:B------:R-:W-:Y:S02]  /*13e0*/  UISETP.GT.U32.AND UP0, UPT, UR63, 0x1, UP2 ;  /* 0x000000013f00788c */ /* 0x000fe40009704070 */
[----:B------:R-:W-:Y:S02]  /*13f0*/  UIADD3 UR5, UPT, UPT, UR5, UR6, UR7 ;  /* 0x0000000605057290 */ /* 0x000fe4000fffe007 */
[----:B------:R-:W-:Y:S02]  /*1400*/  USEL UR9, URZ, 0x1000, UP0 ;  /* 0x00001000ff097887 */ /* 0x000fe40008000000 */
[----:B------:R-:W-:Y:S02]  /*1410*/  USEL UR13, URZ, 0x2000, UP0 ;  /* 0x00002000ff0d7887 */ /* 0x000fe40008000000 */
[----:B------:R-:W-:-:S02]  /*1420*/  UIADD3 UR5, UPT, UPT, UR8, UR9, UR5 ;  /* 0x0000000908057290 */ /* 0x000fc4000fffe005 */
[----:B------:R-:W-:Y:S02]  /*1430*/  UISETP.GT.U32.AND UP1, UPT, UR4, 0x1, UP1 ;  /* 0x000000010400788c */ /* 0x000fe40008f24070 */
[----:B------:R-:W-:Y:S02]  /*1440*/  UIADD3 UR5, UPT, UPT, UR10, UR11, UR5 ;  /* 0x0000000b0a057290 */ /* 0x000fe4000fffe005 */
[----:B------:R-:W-:Y:S02]  /*1450*/  UISETP.GT.U32.AND UP0, UPT, UR4, 0x1, UP2 ;  /* 0x000000010400788c */ /* 0x000fe40009704070 */
[----:B------:R-:W-:Y:S02]  /*1460*/  USEL UR4, URZ, 0x400, UP1 ;  /* 0x00000400ff047887 */ /* 0x000fe40008800000 */
[----:B------:R-:W-:Y:S02]  /*1470*/  UIADD3 UR5, UPT, UPT, UR12, UR13, UR5 ;  /* 0x0000000d0c057290 */ /* 0x000fe4000fffe005 */
[----:B------:R-:W-:-:S02]  /*1480*/  USEL UR6, URZ, 0x4000, UP0 ;  /* 0x00004000ff067887 */ /* 0x000fc40008000000 */
[----:B------:R-:W-:Y:S02]  /*1490*/  UIADD3 UR5, UPT, UPT, UR4, UR14, UR5 ;  /* 0x0000000e04057290 */ /* 0x000fe4000fffe005 */
[----:B------:R-:W-:Y:S02]  /*14a0*/  USEL UR7, URZ, 0x800, UP1 ;  /* 0x00000800ff077887 */ /* 0x000fe40008800000 */
[----:B------:R-:W-:Y:S02]  /*14b0*/  ULOP3.LUT UR4, UR63, 0xfffffffe, URZ, 0xc0, !UPT ;  /* 0xfffffffe3f047892 */ /* 0x000fe4000f8ec0ff */
[----:B------:R-:W-:Y:S02]  /*14c0*/  UIADD3 UR5, UPT, UPT, UR15, UR6, UR5 ;  /* 0x000000060f057290 */ /* 0x000fe4000fffe005 */
[----:B------:R-:W-:Y:S02]  /*14d0*/  ULEA UR4, UR17, UR4, 0x2 ;  /* 0x0000000411047291 */ /* 0x000fe4000f8e10ff */
[----:B------:R-:W-:-:S02]  /*14e0*/  USEL UR6, URZ, 0x8000, UP0 ;  /* 0x00008000ff067887 */ /* 0x000fc40008000000 */
[----:B------:R-:W-:-:S03]  /*14f0*/  UIADD3 UR5, UPT, UPT, UR7, UR16, UR5 ;  /* 0x0000001007057290 */ /* 0x000fc6000fffe005 */
[----:B------:R-:W-:Y:S01]  /*1500*/  UMOV UR7, 0x3 ;  /* 0x0000000300077882 */ /* 0x000fe20000000000 */
[----:B------:R-:W-:Y:S02]  /*1510*/  UIADD3 UR5, UPT, UPT, UR5, UR6, URZ ;  /* 0x0000000605057290 */ /* 0x000fe4000fffe0ff */
[----:B------:R-:W-:-:S04]  /*1520*/  USHF.L.U32 UR4, UR7, UR4, URZ ;  /* 0x0000000407047299 */ /* 0x000fc800080006ff */
[----:B------:R-:W-:Y:S02]  /*1530*/  MOV R3, UR5 ;  /* 0x0000000500037c02 */ /* 0x000fe40008000f00 */
[----:B------:R-:W-:Y:S02]  /*1540*/  IMAD.U32 R2, RZ, RZ, UR4 ;  /* 0x00000004ff027e24 */ /* 0x000fe4000f8e00ff */
.L_x_17:
[----:B------:R-:W-:Y:S05]  /*1550*/  BRA.U !UP6, `(.L_x_18) ;  /* 0x000000010ed47547 */ /* 0x000fea000b800000 */
[----:B------:R-:W1:Y:S01]  /*1560*/  LDCU.128 UR12, c[0x0][0xb10] ;  /* 0x00016200ff0c77ac */ /* 0x000e620008000c00 */
[----:B------:R-:W2:Y:S01]  /*1570*/  LDCU UR6, c[0x0][0x370] ;  /* 0x00006e00ff0677ac */ /* 0x000ea20008000800 */
[----:B------:R-:W3:Y:S01]  /*1580*/  LDCU UR5, c[0x0][0x374] ;  /* 0x00006e80ff0577ac */ /* 0x000ee20008000800 */
[----:B------:R-:W4:Y:S01]  /*1590*/  LDCU UR30, c[0x0][0xb0c] ;  /* 0x00016180ff1e77ac */ /* 0x000f220008000800 */
[----:B------:R-:W4:Y:S01]  /*15a0*/  LDCU UR4, c[0x0][0xb20] ;  /* 0x00016400ff0477ac */ /* 0x000f220008000800 */
[----:B------:R-:W4:Y:S01]  /*15b0*/  LDCU.64 UR8, c[0x0][0xb28] ;  /* 0x00016500ff0877ac */ /* 0x000f220008000a00 */
[----:B-1----:R-:W-:Y:S02]  /*15c0*/  UISETP.NE.AND UP0, UPT, UR14, 0x1, UPT ;  /* 0x000000010e00788c */ /* 0x002fe4000bf05270 */
[----:B---3--:R-:W-:Y:S02]  /*15d0*/  UIMAD.WIDE.U32 UR10, UR5, UR15, URZ ;  /* 0x0000000f050a72a5 */ /* 0x008fe4000f8e00ff */
[----:B--2---:R-:W-:-:S02]  /*15e0*/  UIMAD.WIDE.U32 UR18, UR6, UR12, URZ ;  /* 0x0000000c061272a5 */ /* 0x004fc4000f8e00ff */
[----:B----4-:R-:W-:Y:S02]  /*15f0*/  UISETP.NE.AND UP1, UPT, UR30, 0x1, UPT ;  /* 0x000000011e00788c */ /* 0x010fe4000bf25270 */
[----:B------:R-:W-:Y:S01]  /*1600*/  UISETP.NE.AND UP2, UPT, UR29, 0x1, UPT ;  /* 0x000000011d00788c */ /* 0x000fe2000bf45270 */
[----:B------:R-:W-:Y:S02]  /*1610*/  UMOV UR10, UR11 ;  /* 0x0000000b000a7c82 */ /* 0x000fe40008000000 */
[----:B------:R-:W-:Y:S01]  /*1620*/  UMOV UR18, UR19 ;  /* 0x0000001300127c82 */ /* 0x000fe20008000000 */
[----:B------:R-:W-:Y:S02]  /*1630*/  @UP0 USHF.R.U32.HI UR5, URZ, UR4, UR10 ;  /* 0x00000004ff050299 */ /* 0x000fe4000801160a */
[----:B------:R-:W-:Y:S02]  /*1640*/  UIMAD.WIDE.U32 UR22, UR28, UR15, URZ ;  /* 0x0000000f1c1672a5 */ /* 0x000fe4000f8e00ff */
[----:B------:R-:W-:-:S02]  /*1650*/  UIMAD.WIDE.U32 UR10, UR5, UR8, URZ ;  /* 0x00000008050a72a5 */ /* 0x000fc4000f8e00ff */
[----:B------:R-:W-:Y:S02]  /*1660*/  @UP1 USHF.R.U32.HI UR6, URZ, UR13, UR18 ;  /* 0x0000000dff061299 */ /* 0x000fe40008011612 */
[----:B------:R-:W-:Y:S02]  /*1670*/  UIMAD.WIDE.U32 UR16, UR31, UR12, URZ ;  /* 0x0000000c1f1072a5 */ /* 0x000fe4000f8e00ff */
[----:B------:R-:W-:Y:S01]  /*1680*/  UIMAD.WIDE.U32 UR18, UR6, UR8, URZ ;  /* 0x00000008061272a5 */ /* 0x000fe2000f8e00ff */
[----:B------:R-:W-:Y:S01]  /*1690*/  UMOV UR22, UR23 ;  /* 0x0000001700167c82 */ /* 0x000fe20008000000 */
[----:B------:R-:W-:Y:S01]  /*16a0*/  UMOV UR10, UR11 ;  /* 0x0000000b000a7c82 */ /* 0x000fe20008000000 */
[----:B------:R-:W-:Y:S02]  /*16b0*/  USHF.R.U32.HI UR22, URZ, UR4, UR22 ;  /* 0x00000004ff167299 */ /* 0x000fe40008011616 */
[----:B------:R-:W-:Y:S02]  /*16c0*/  @UP2 USHF.R.U32.HI UR5, URZ, UR9, UR10 ;  /* 0x00000009ff052299 */ /* 0x000fe4000801160a */
[----:B------:R-:W-:Y:S01]  /*16d0*/  UMOV UR7, UR19 ;  /* 0x0000001300077c82 */ /* 0x000fe20008000000 */
[----:B------:R-:W-:Y:S01]  /*16e0*/  UMOV UR16, UR17 ;  /* 0x0000001100107c82 */ /* 0x000fe20008000000 */
[----:B------:R-:W-:-:S02]  /*16f0*/  @UP2 USHF.R.U32.HI UR6, URZ, UR9, UR7 ;  /* 0x00000009ff062299 */ /* 0x000fc40008011607 */
[----:B------:R-:W-:Y:S02]  /*1700*/  USHF.R.U32.HI UR16, URZ, UR13, UR16 ;  /* 0x0000000dff107299 */ /* 0x000fe40008011610 */
[----:B------:R-:W-:Y:S02]  /*1710*/  USEL UR4, UR28, UR22, !UP0 ;  /* 0x000000161c047287 */ /* 0x000fe4000c000000 */
[----:B------:R-:W-:Y:S02]  /*1720*/  UIMAD UR7, UR5, UR29, URZ ;  /* 0x0000001d050772a4 */ /* 0x000fe4000f8e02ff */
[----:B------:R-:W-:Y:S02]  /*1730*/  USEL UR5, UR31, UR16, !UP1 ;  /* 0x000000101f057287 */ /* 0x000fe4000c800000 */
[----:B------:R-:W-:Y:S02]  /*1740*/  UIMAD UR12, UR6, UR29, URZ ;  /* 0x0000001d060c72a4 */ /* 0x000fe4000f8e02ff */
[----:B------:R-:W-:-:S02]  /*1750*/  UISETP.GE.AND UP0, UPT, UR4, UR7, UPT ;  /* 0x000000070400728c */ /* 0x000fc4000bf06270 */
[----:B------:R-:W-:Y:S02]  /*1760*/  UIMAD.WIDE.U32 UR10, UR4, UR8, URZ ;  /* 0x00000008040a72a5 */ /* 0x000fe4000f8e00ff */
[----:B------:R-:W-:Y:S02]  /*1770*/  UISETP.GE.OR UP0, UPT, UR5, UR12, UP0 ;  /* 0x0000000c0500728c */ /* 0x000fe40008706670 */
[----:B------:R-:W-:Y:S02]  /*1780*/  UIMAD.WIDE.U32 UR12, UR5, UR8, URZ ;  /* 0x00000008050c72a5 */ /* 0x000fe4000f8e00ff */
[----:B------:R-:W-:Y:S01]  /*1790*/  UIADD3 UR10, UPT, UPT, -UR4, URZ, URZ ;  /* 0x000000ff040a7290 */ /* 0x000fe2000fffe1ff */
[----:B------:R-:W-:Y:S01]  /*17a0*/  UMOV UR8, UR11 ;  /* 0x0000000b00087c82 */ /* 0x000fe20008000000 */
[----:B------:R-:W-:Y:S02]  /*17b0*/  UIADD3 UR20, UPT, UPT, -UR5, URZ, URZ ;  /* 0x000000ff05147290 */ /* 0x000fe4000fffe1ff */
[----:B------:R-:W-:-:S03]  /*17c0*/  USHF.R.U32.HI UR8, URZ, UR9, UR8 ;  /* 0x00000009ff087299 */ /* 0x000fc60008011608 */
[----:B------:R-:W-:Y:S01]  /*17d0*/  @!UP0 UMOV UR7, UR13 ;  /* 0x0000000d00078c82 */ /* 0x000fe20008000000 */
[----:B------:R-:W-:Y:S02]  /*17e0*/  UIMAD UR28, UR14, UR10, UR28 ;  /* 0x0000000a0e1c72a4 */ /* 0x000fe4000f8e021c */
[----:B------:R-:W-:Y:S02]  /*17f0*/  USEL UR8, UR4, UR8, !UP2 ;  /* 0x0000000804087287 */ /* 0x000fe4000d000000 */
[----:B------:R-:W-:Y:S02]  /*1800*/  @!UP0 USHF.R.U32.HI UR7, URZ, UR9, UR7 ;  /* 0x00000009ff078299 */ /* 0x000fe40008011607 */
[----:B------:R-:W-:Y:S02]  /*1810*/  UIADD3 UR9, UPT, UPT, -UR8, URZ, URZ ;  /* 0x000000ff08097290 */ /* 0x000fe4000fffe1ff */
[----:B------:R-:W-:Y:S02]  /*1820*/  @!UP0 USEL UR7, UR5, UR7, !UP2 ;  /* 0x0000000705078287 */ /* 0x000fe4000d000000 */
[----:B------:R-:W-:-:S02]  /*1830*/  UIMAD UR9, UR29, UR9, UR4 ;  /* 0x000000091d0972a4 */ /* 0x000fc4000f8e0204 */
[----:B------:R-:W-:Y:S02]  /*1840*/  @!UP0 UIADD3 UR8, UPT, UPT, UR8, -UR7, URZ ;  /* 0x8000000708088290 */ /* 0x000fe4000fffe0ff */
[----:B------:R-:W-:Y:S02]  /*1850*/  @!UP0 UIMAD UR6, UR9, UR6, UR7 ;  /* 0x00000006090682a4 */ /* 0x000fe4000f8e0207 */
[----:B------:R-:W-:Y:S02]  /*1860*/  @!UP0 UIMAD UR4, UR8, UR29, UR5 ;  /* 0x0000001d080482a4 */ /* 0x000fe4000f8e0205 */
[----:B------:R-:W-:Y:S02]  /*1870*/  UIMAD UR20, UR30, UR20, UR31 ;  /* 0x000000141e1472a4 */ /* 0x000fe4000f8e021f */
[----:B------:R-:W-:Y:S01]  /*1880*/  UIMAD UR28, UR4, UR14, UR28 ;  /* 0x0000000e041c72a4 */ /* 0x000fe2000f8e021c */
[----:B------:R-:W-:Y:S02]  /*1890*/  @!UP0 UMOV UR5, UR6 ;  /* 0x0000000600058c82 */ /* 0x000fe40008000000 */
[----:B------:R-:W-:-:S12]  /*18a0*/  UIMAD UR20, UR5, UR30, UR20 ;  /* 0x0000001e051472a4 */ /* 0x000fd8000f8e0214 */
.L_x_18:
[----:B------:R-:W-:-:S09]  /*18b0*/  UISETP.NE.AND UP0, UPT, UR33, 0x1, UPT ;  /* 0x000000012100788c */ /* 0x000fd2000bf05270 */
[----:B------:R-:W-:Y:S05]  /*18c0*/  BRA.U UP0, `(.L_x_19) ;  /* 0x0000000100447547 */ /* 0x000fea000b800000 */
[----:B------:R-:W1:Y:S01]  /*18d0*/  LDCU.128 UR8, c[0x0][0xb10] ;  /* 0x00016200ff0877ac */ /* 0x000e620008000c00 */
[----:B------:R-:W2:Y:S01]  /*18e0*/  LDCU UR12, c[0x0][0xb0c] ;  /* 0x00016180ff0c77ac */ /* 0x000ea20008000800 */
[----:B------:R-:W3:Y:S01]  /*18f0*/  LDCU UR13, c[0x0][0xb20] ;  /* 0x00016400ff0d77ac */ /* 0x000ee20008000800 */
[----:B-1----:R-:W-:Y:S02]  /*1900*/  UIMAD.WIDE.U32 UR6, UR20, UR8, URZ ;  /* 0x00000008140672a5 */ /* 0x002fe4000f8e00ff */
[----:B------:R-:W-:Y:S02]  /*1910*/  UIMAD.WIDE.U32 UR4, UR28, UR11, URZ ;  /* 0x0000000b1c0472a5 */ /* 0x000fe4000f8e00ff */
[----:B--2---:R-:W-:Y:S02]  /*1920*/  UISETP.NE.AND UP1, UPT, UR12, 0x1, UPT ;  /* 0x000000010c00788c */ /* 0x004fe4000bf25270 */
[----:B------:R-:W-:Y:S01]  /*1930*/  UISETP.NE.AND UP0, UPT, UR10, 0x1, UPT ;  /* 0x000000010a00788c */ /* 0x000fe2000bf05270 */
[----:B------:R-:W-:-:S02]  /*1940*/  UMOV UR6, UR7 ;  /* 0x0000000700067c82 */ /* 0x000fc40008000000 */
[----:B------:R-:W-:Y:S01]  /*1950*/  UMOV UR4, UR5 ;  /* 0x0000000500047c82 */ /* 0x000fe20008000000 */
[----:B------:R-:W-:Y:S02]  /*1960*/  USHF.R.U32.HI UR9, URZ, UR9, UR6 ;  /* 0x00000009ff097299 */ /* 0x000fe40008011606 */
[----:B---3--:R-:W-:Y:S02]  /*1970*/  USHF.R.U32.HI UR4, URZ, UR13, UR4 ;  /* 0x0000000dff047299 */ /* 0x008fe40008011604 */
[----:B------:R-:W-:Y:S02]  /*1980*/  USEL UR5, UR20, UR9, !UP1 ;  /* 0x0000000914057287 */ /* 0x000fe4000c800000 */
[----:B------:R-:W-:-:S04]  /*1990*/  USEL UR4, UR28, UR4, !UP0 ;  /* 0x000000041c047287 */ /* 0x000fc8000c000000 */
[----:B------:R-:W-:Y:S02]  /*19a0*/  UIADD3 UR6, UPT, UPT, -UR4, UR5, URZ ;  /* 0x0000000504067290 */ /* 0x000fe4000fffe1ff */
[----:B------:R-:W-:Y:S02]  /*19b0*/  UIADD3 UR4, UPT, UPT, UR4, -UR5, URZ ;  /* 0x8000000504047290 */ /* 0x000fe4000fffe0ff */
[----:B------:R-:W-:Y:S02]  /*19c0*/  UIMAD UR28, UR6, UR10, UR28 ;  /* 0x0000000a061c72a4 */ /* 0x000fe4000f8e021c */
[----:B------:R-:W-:-:S12]  /*19d0*/  UIMAD UR20, UR4, UR12, UR20 ;  /* 0x0000000c041472a4 */ /* 0x000fd8000f8e0214 */
.L_x_19:
[----:B------:R-:W-:-:S09]  /*19e0*/  UISETP.EQ.U32.AND UP0, UPT, UR34, 0x1, UPT ;  /* 0x000000012200788c */ /* 0x000fd2000bf02070 */
[----:B------:R-:W-:Y:S05]  /*19f0*/  BRA.U !UP0, `(.L_x_20) ;  /* 0x00000001080c7547 */ /* 0x000fea000b800000 */
[----:B------:R-:W-:Y:S01]  /*1a00*/  UCGABAR_WAIT ;  /* 0x0000000000007dc7 */ /* 0x000fe20008000000 */
[----:B------:R-:W-:Y:S01]  /*1a10*/  CCTL.IVALL ;  /* 0x00000000ff00798f */ /* 0x000fe20002000000 */
[----:B------:R-:W-:Y:S05]  /*1a20*/  BRA `(.L_x_21) ;  /* 0x0000000000047947 */ /* 0x000fea0003800000 */
.L_x_20:
[----:B------:R-:W-:Y:S06]  /*1a30*/  BAR.SYNC.DEFER_BLOCKING 0x0 ;  /* 0x0000000000007b1d */ /* 0x000fec0000010000 */
.L_x_21:
[----:B------:R-:W-:Y:S05]  /*1a40*/  BRA.U UP5, `(.L_x_22) ;  /* 0x00000015052c7547 */ /* 0x000fea000b800000 */
[----:B------:R-:W1:Y:S01]  /*1a50*/  LDCU UR6, c[0x0][0x38c] ;  /* 0x00007180ff0677ac */ /* 0x000e620008000800 */
[----:B------:R-:W-:Y:S01]  /*1a60*/  PLOP3.LUT P1, PT, PT, PT, UP3, 0x80, 0x8 ;  /* 0x000000000008781c */ /* 0x000fe20003f2f038 */
[----:B------:R-:W-:Y:S01]  /*1a70*/  IMAD.MOV.U32 R12, RZ, RZ, 0x1 ;  /* 0x00000001ff0c7424 */ /* 0x000fe200078e00ff */
[----:B------:R-:W-:Y:S01]  /*1a80*/  ISETP.NE.AND P2, PT, R0, RZ, P3 ;  /* 0x000000ff0000720c */ /* 0x000fe20001f45270 */
[----:B------:R-:W-:Y:S01]  /*1a90*/  USHF.L.U32 UR7, UR31, 0x6, URZ ;  /* 0x000000061f077899 */ /* 0x000fe200080006ff */
[----:B------:R-:W-:Y:S01]  /*1aa0*/  PLOP3.LUT P1, PT, P1, PT, PT, 0x8, 0x80 ;  /* 0x000000000080781c */ /* 0x000fe20000f2e170 */
[----:B------:R-:W-:Y:S01]  /*1ab0*/  UISETP.NE.AND UP1, UPT, UR25, URZ, UPT ;  /* 0x000000ff1900728c */ /* 0x000fe2000bf25270 */
[----:B------:R-:W-:Y:S01]  /*1ac0*/  CS2R R10, SRZ ;  /* 0x00000000000a7805 */ /* 0x000fe2000001ff00 */
[----:B------:R-:W-:Y:S01]  /*1ad0*/  IMAD.MOV.U32 R9, RZ, RZ, RZ ;  /* 0x000000ffff097224 */ /* 0x000fe200078e00ff */
[----:B------:R-:W2:Y:S01]  /*1ae0*/  LDCU UR40, c[0x0][0x370] ;  /* 0x00006e00ff2877ac */ /* 0x000ea20008000800 */
[----:B------:R-:W-:Y:S01]  /*1af0*/  IMAD.MOV.U32 R8, RZ, RZ, 0x1 ;  /* 0x00000001ff087424 */ /* 0x000fe200078e00ff */
[----:B------:R-:W-:Y:S01]  /*1b00*/  USEL UR25, UR46, 0x2, UP1 ;  /* 0x000000022e197887 */ /* 0x000fe20008800000 */
[----:B------:R-:W3:Y:S01]  /*1b10*/  LDCU.64 UR30, c[0x0][0x348] ;  /* 0x00006900ff1e77ac */ /* 0x000ee20008000a00 */
[----:B-1----:R-:W-:-:S02]  /*1b20*/  UIADD3 UR5, UPT, UPT, UR6, 0x3f, URZ ;  /* 0x0000003f06057890 */ /* 0x002fc4000fffe0ff */
[----:B------:R-:W-:Y:S02]  /*1b30*/  UIADD3 UR49, UPT, UPT, UR6, 0x7e, URZ ;  /* 0x0000007e06317890 */ /* 0x000fe4000fffe0ff */
[----:B------:R-:W-:Y:S01]  /*1b40*/  USHF.R.S32.HI UR4, URZ, 0x1f, UR5 ;  /* 0x0000001fff047899 */ /* 0x000fe20008011405 */
[----:B------:R-:W1:Y:S03]  /*1b50*/  LDCU UR39, c[0x0][0x374] ;  /* 0x00006e80ff2777ac */ /* 0x000e660008000800 */
[----:B------:R-:W-:Y:S02]  /*1b60*/  ULEA.HI UR4, UR4, UR5, URZ, 0x6 ;  /* 0x0000000504047291 */ /* 0x000fe4000f8f30ff */
[----:B------:R-:W-:Y:S02]  /*1b70*/  ULOP3.LUT UR5, UR7, 0x40, URZ, 0xc0, !UPT ;  /* 0x0000004007057892 */ /* 0x000fe4000f8ec0ff */
[----:B------:R-:W-:-:S02]  /*1b80*/  USHF.R.S32.HI UR42, URZ, 0x6, UR4 ;  /* 0x00000006ff2a7899 */ /* 0x000fc40008011404 */
[----:B------:R-:W-:Y:S02]  /*1b90*/  UIADD3 UR4, UPT, UPT, UR6, -0x1, URZ ;  /* 0xffffffff06047890 */ /* 0x000fe4000fffe0ff */
[----:B------:R-:W-:Y:S02]  /*1ba0*/  UISETP.LT.U32.AND UP0, UPT, UR42, 0x5, UPT ;  /* 0x000000052a00788c */ /* 0x000fe4000bf01070 */
[----:B------:R-:W-:Y:S02]  /*1bb0*/  UISETP.GE.U32.AND UP2, UPT, UR4, -0x7f, UPT ;  /* 0xffffff810400788c */ /* 0x000fe4000bf46070 */
[----:B------:R-:W-:Y:S02]  /*1bc0*/  USEL UR41, UR42, 0x5, UP0 ;  /* 0x000000052a297887 */ /* 0x000fe40008000000 */
[----:B------:R-:W-:Y:S02]  /*1bd0*/  ULEA UR48, UR32, UR5, 0x5 ;  /* 0x0000000520307291 */ /* 0x000fe4000f8e28ff */
[----:B------:R-:W-:-:S02]  /*1be0*/  UIADD3 UR4, UPT, UPT, UR41, -0x1, URZ ;  /* 0xffffffff29047890 */ /* 0x000fc4000fffe0ff */
[----:B------:R-:W-:Y:S02]  /*1bf0*/  ULEA UR44, UR44, UR5, 0x4 ;  /* 0x000000052c2c7291 */ /* 0x000fe4000f8e20ff */
[----:B------:R-:W-:Y:S02]  /*1c00*/  UIADD3 UR46, UPT, UPT, UR42, -UR41, URZ ;  /* 0x800000292a2e7290 */ /* 0x000fe4000fffe0ff */
[----:B------:R-:W-:Y:S01]  /*1c10*/  @UP2 UIADD3 UR4, UPT, UPT, UR41, URZ, URZ ;  /* 0x000000ff29042290 */ /* 0x000fe2000fffe0ff */
[----:B------:R-:W-:-:S03]  /*1c20*/  UMOV UR7, URZ ;  /* 0x000000ff00077c82 */ /* 0x000fc60008000000 */
[----:B------:R-:W-:Y:S02]  /*1c30*/  UIADD3 UR29, UPT, UPT, UR4, 0x1, URZ ;  /* 0x00000001041d7890 */ /* 0x000fe4000fffe0ff */
[----:B-123--:R-:W-:-:S12]  /*1c40*/  UIADD3 UR43, UPT, UPT, -UR4, URZ, URZ ;  /* 0x000000ff042b7290 */ /* 0x00efd8000fffe1ff */
.L_x_42:
[----:B------:R-:W-:Y:S01]  /*1c50*/  UISETP.NE.AND UP0, UPT, UR47, URZ, UPT ;  /* 0x000000ff2f00728c */ /* 0x000fe2000bf05270 */
[----:B------:R-:W1:Y:S08]  /*1c60*/  S2UR UR47, SR_CgaCtaId ;  /* 0x00000000002f79c3 */ /* 0x000e700000008800 */
[----:B------:R-:W-:Y:S05]  /*1c70*/  BRA.U UP0, `(.L_x_23) ;  /* 0x0000000100347547 */ /* 0x000fea000b800000 */
[----:B------:R-:W2:Y:S01]  /*1c80*/  S2R R0, SR_CgaCtaId ;  /* 0x0000000000007919 */ /* 0x000ea20000008800 */
[----:B------:R-:W-:-:S04]  /*1c90*/  MOV R2, 0x400 ;  /* 0x0000040000027802 */ /* 0x000fc80000000f00 */
[----:B--2---:R-:W-:Y:S02]  /*1ca0*/  LEA R0, R0, R2, 0x18 ;  /* 0x0000000200007211 */ /* 0x004fe400078ec0ff */
[----:B------:R-:W-:-:S03]  /*1cb0*/  SHF.L.U32 R2, R8, 0x1f, RZ ;  /* 0x0000001f08027819 */ /* 0x000fc600000006ff */
[----:B------:R-:W-:-:S04]  /*1cc0*/  IMAD R0, R9, 0x8, R0 ;  /* 0x0000000809007824 */ /* 0x000fc800078e0200 */
[----:B------:R-:W2:Y:S02]  /*1cd0*/  SYNCS.PHASECHK.TRANS64.TRYWAIT P0, [R0+URZ+0x110], R2 ;  /* 0x00011002000075a7 */ /* 0x000ea400080011ff */
[----:B--2---:R-:W-:Y:S05]  /*1ce0*/  @!P0 BRA `(.L_x_24) ;  /* 0x0000007400148947 */ /* 0x004fea0003800000 */
.L_x_150:
[----:B------:R-:W-:Y:S01]  /*1cf0*/  VIADD R9, R9, 0x1 ;  /* 0x0000000109097836 */ /* 0x000fe20000000000 */
[----:B------:R2:W-:Y:S04]  /*1d00*/  SYNCS.ARRIVE.TRANS64.A1T0 RZ, [R0+URZ+0x100], RZ ;  /* 0x000100ff00ff79a7 */ /* 0x0005e800081000ff */
[----:B------:R-:W-:-:S04]  /*1d10*/  ISETP.NE.AND P0, PT, R9, 0x2, PT ;  /* 0x000000020900780c */ /* 0x000fc80003f05270 */
[----:B------:R-:W-:Y:S02]  /*1d20*/  SEL R9, R9, RZ, P0 ;  /* 0x000000ff09097207 */ /* 0x000fe40000000000 */
[----:B--2---:R-:W-:-:S04]  /*1d30*/  SEL R0, RZ, 0x1, P0 ;  /* 0x00000001ff007807 */ /* 0x004fc80000000000 */
[----:B------:R-:W-:-:S07]  /*1d40*/  LOP3.LUT R8, R8, R0, RZ, 0x3c, !PT ;  /* 0x0000000008087212 */ /* 0x000fce00078e3cff */
.L_x_23:
[----:B------:R-:W-:Y:S01]  /*1d50*/  UMOV UR6, 0x400 ;  /* 0x0000040000067882 */ /* 0x000fe20000000000 */
[----:B------:R-:W-:Y:S01]  /*1d60*/  SHF.L.U32 R0, R12, 0x1f, RZ ;  /* 0x0000001f0c007819 */ /* 0x000fe200000006ff */
[----:B-1----:R-:W-:Y:S02]  /*1d70*/  ULEA UR6, UR47, UR6, 0x18 ;  /* 0x000000062f067291 */ /* 0x002fe4000f8ec0ff */
[----:B------:R-:W-:Y:S02]  /*1d80*/  UISETP.GE.U32.AND UP0, UPT, UR49, 0x7f, UPT ;  /* 0x0000007f3100788c */ /* 0x000fe4000bf06070 */
[----:B------:R-:W-:Y:S02]  /*1d90*/  ULEA UR4, UR7, UR6, 0x3 ;  /* 0x0000000607047291 */ /* 0x000fe4000f8e18ff */
[----:B------:R-:W-:Y:S01]  /*1da0*/  ULEA UR11, UR28, UR48, 0x7 ;  /* 0x000000301c0b7291 */ /* 0x000fe2000f8e38ff */
[----:B------:R-:W-:-:S06]  /*1db0*/  UMOV UR13, URZ ;  /* 0x000000ff000d7c82 */ /* 0x000fcc0008000000 */
[----:B------:R1:W2:Y:S01]  /*1dc0*/  SYNCS.PHASECHK.TRANS64.TRYWAIT P0, [UR4+0x28], R0 ;  /* 0x00002800ff0075a7 */ /* 0x0002a20008001104 */
[----:B------:R-:W-:-:S04]  /*1dd0*/  ULEA.HI UR4, UR20, UR20, URZ, 0x1 ;  /* 0x0000001414047291 */ /* 0x000fc8000f8f08ff */
[----:B------:R-:W-:-:S04]  /*1de0*/  USHF.L.U32 UR4, UR4, 0x6, URZ ;  /* 0x0000000604047899 */ /* 0x000fc800080006ff */
[----:B------:R-:W-:-:S04]  /*1df0*/  ULOP3.LUT UR35, UR4, 0xffffff80, URZ, 0xc0, !UPT ;  /* 0xffffff8004237892 */ /* 0x000fc8000f8ec0ff */
[----:B------:R-:W-:Y:S01]  /*1e00*/  UIADD3 UR35, UPT, UPT, UR44, UR35, URZ ;  /* 0x000000232c237290 */ /* 0x000fe2000fffe0ff */
[----:B------:R-:W-:Y:S11]  /*1e10*/  BRA.U !UP0, `(.L_x_25) ;  /* 0x0000000108d47547 */ /* 0x000ff6000b800000 */
[----:B------:R-:W-:Y:S01]  /*1e20*/  UMOV UR18, UR43 ;  /* 0x0000002b00127c82 */ /* 0x000fe20008000000 */
[----:B------:R-:W-:Y:S01]  /*1e30*/  UMOV UR4, UR7 ;  /* 0x0000000700047c82 */ /* 0x000fe20008000000 */
[----:B------:R-:W-:-:S05]  /*1e40*/  UMOV UR34, URZ ;  /* 0x000000ff00227c82 */ /* 0x000fca0008000000 */
.L_x_31:
[----:B------:R-:W-:Y:S01]  /*1e50*/  ULEA UR33, UR4, UR6, 0x3 ;  /* 0x0000000604217291 */ /* 0x000fe2000f8e18ff */
[----:B------:R-:W-:Y:S01]  /*1e60*/  @P3 MOV R2, 0x8000 ;  /* 0x0000800000023802 */ /* 0x000fe20000000f00 */
[----:B--2-4-:R-:W-:Y:S10]  /*1e70*/  @P0 BRA `(.L_x_26) ;  /* 0x00000000000c0947 */ /* 0x014ff40003800000 */
[----:B------:R-:W-:-:S04]  /*1e80*/  SHF.L.U32 R3, R12, 0x1f, RZ ;  /* 0x0000001f0c037819 */ /* 0x000fc800000006ff */
[----:B------:R-:W2:Y:S02]  /*1e90*/  SYNCS.PHASECHK.TRANS64.TRYWAIT P0, [UR33+0x28], R3 ;  /* 0x00002803ff0075a7 */ /* 0x000ea40008001121 */
[----:B--2---:R-:W-:Y:S05]  /*1ea0*/  @!P0 BRA `(.L_x_27) ;  /* 0x0000007000b88947 */ /* 0x004fea0003800000 */
.L_x_26:
[----:B------:R2:W-:Y:S01]  /*1eb0*/  @P3 SYNCS.ARRIVE.TRANS64 RZ, [UR33], R2 ;  /* 0x00000002ffff39a7 */ /* 0x0005e20008000021 */
[----:B------:R-:W-:Y:S02]  /*1ec0*/  ULOP3.LUT UR5, UR25, 0x2, URZ, 0xfc, !UPT ;  /* 0x0000000219057892 */ /* 0x000fe4000f8efcff */
[----:B------:R-:W-:Y:S02]  /*1ed0*/  UIADD3 UR18, UPT, UPT, UR18, 0x1, URZ ;  /* 0x0000000112127890 */ /* 0x000fe4000fffe0ff */
[----:B------:R-:W-:Y:S02]  /*1ee0*/  UISETP.NE.AND UP0, UPT, UR5, 0x2, UPT ;  /* 0x000000020500788c */ /* 0x000fe4000bf05270 */
[----:B------:R-:W-:-:S07]  /*1ef0*/  UISETP.NE.AND UP2, UPT, UR18, 0x1, UPT ;  /* 0x000000011200788c */ /* 0x000fce000bf45270 */
[----:B------:R-:W-:Y:S05]  /*1f00*/  BRA.U UP0, `(.L_x_28) ;  /* 0x0000000100047547 */ /* 0x000fea000b800000 */
[----:B------:R-:W-:Y:S05]  /*1f10*/  BPT.TRAP 0x1 ;  /* 0x000000040000795c */ /* 0x000fea0000300000 */
.L_x_28:
[----:B------:R-:W-:Y:S04]  /*1f20*/  BSSY.RECONVERGENT B0, `(.L_x_29) ;  /* 0x0000003000007945 */ /* 0x000fe80003800200 */
[----:B------:R-:W-:Y:S05]  /*1f30*/  @!P2 BRA `(.L_x_30) ;  /* 0x000000000004a947 */ /* 0x000fea0003800000 */
[----:B------:R-:W-:Y:S05]  /*1f40*/  BPT.TRAP 0x1 ;  /* 0x000000040000795c */ /* 0x000fea0000300000 */
.L_x_30:
[----:B------:R-:W-:Y:S05]  /*1f50*/  BSYNC.RECONVERGENT B0 ;  /* 0x0000000000007941 */ /* 0x000fea0003800200 */
.L_x_29:
[----:B------:R-:W-:Y:S02]  /*1f60*/  UIADD3 UR5, UPT, UPT, UR4, 0x1, URZ ;  /* 0x0000000104057890 */ /* 0x000fe4000fffe0ff */
[----:B------:R-:W-:Y:S02]  /*1f70*/  USHF.L.U32 UR4, UR4, 0xc, URZ ;  /* 0x0000000c04047899 */ /* 0x000fe400080006ff */
[----:B------:R-:W-:Y:S02]  /*1f80*/  UISETP.NE.AND UP0, UPT, UR5, 0x5, UPT ;  /* 0x000000050500788c */ /* 0x000fe4000bf05270 */
[----:B------:R-:W-:Y:S02]  /*1f90*/  ULOP3.LUT UR32, UR27, UR4, URZ, 0xfc, !UPT ;  /* 0x000000041b207292 */ /* 0x000fe4000f8efcff */
[----:B------:R-:W-:Y:S02]  /*1fa0*/  USEL UR8, URZ, 0x1, UP0 ;  /* 0x00000001ff087887 */ /* 0x000fe40008000000 */
[----:B------:R-:W-:-:S02]  /*1fb0*/  USEL UR7, UR5, URZ, UP0 ;  /* 0x000000ff05077287 */ /* 0x000fc40008000000 */
[----:B------:R-:W-:Y:S02]  /*1fc0*/  UIADD3 UR16, UP1, UPT, UR30, 0x80, URZ ;  /* 0x000000801e107890 */ /* 0x000fe4000ff3e0ff */
[----:B------:R-:W-:Y:S01]  /*1fd0*/  ULEA UR5, UR7, UR6, 0x3 ;  /* 0x0000000607057291 */ /* 0x000fe2000f8e18ff */
[----:B------:R-:W-:Y:S01]  /*1fe0*/  LOP3.LUT R12, R12, UR8, RZ, 0x3c, !PT ;  /* 0x000000080c0c7c12 */ /* 0x000fe2000f8e3cff */
[----:B------:R-:W-:Y:S02]  /*1ff0*/  ULOP3.LUT UR8, UR26, UR4, URZ, 0xfc, !UPT ;  /* 0x000000041a087292 */ /* 0x000fe4000f8efcff */
[----:B------:R-:W-:Y:S01]  /*2000*/  ULEA UR32, UR32, UR6, 0x1 ;  /* 0x0000000620207291 */ /* 0x000fe2000f8e08ff */
[----:B-1----:R-:W-:Y:S01]  /*2010*/  SHF.L.U32 R0, R12, 0x1f, RZ ;  /* 0x0000001f0c007819 */ /* 0x002fe200000006ff */
[----:B------:R-:W-:Y:S02]  /*2020*/  UIADD3 UR14, UP0, UPT, UR30, 0x180, URZ ;  /* 0x000001801e0e7890 */ /* 0x000fe4000ff1e0ff */
[----:B------:R-:W-:Y:S01]  /*2030*/  ULEA UR8, UR8, UR6, 0x1 ;  /* 0x0000000608087291 */ /* 0x000fe2000f8e08ff */
[----:B------:R3:W4:Y:S01]  /*2040*/  SYNCS.PHASECHK.TRANS64.TRYWAIT P0, [UR5+0x28], R0 ;  /* 0x00002800ff0075a7 */ /* 0x0007220008001105 */
[----:B------:R-:W-:-:S02]  /*2050*/  ULOP3.LUT UR33, UR33, 0xfefffff8, URZ, 0xc0, !UPT ;  /* 0xfefffff821217892 */ /* 0x000fc4000f8ec0ff */
[----:B------:R-:W-:Y:S02]  /*2060*/  UIADD3.X UR17, UPT, UPT, URZ, UR31, URZ, UP1, !UPT ;  /* 0x0000001fff117290 */ /* 0x000fe40008ffe4ff */
[----:B------:R-:W-:Y:S02]  /*2070*/  UIADD3 UR32, UPT, UPT, UR32, 0x4300, URZ ;  /* 0x0000430020207890 */ /* 0x000fe4000fffe0ff */
[----:B------:R-:W-:Y:S02]  /*2080*/  UPRMT UR5, URZ, 0x5410, UR24 ;  /* 0x00005410ff057896 */ /* 0x000fe40008000018 */
[----:B------:R-:W-:Y:S02]  /*2090*/  UIADD3 UR8, UPT, UPT, UR8, 0xe300, URZ ;  /* 0x0000e30008087890 */ /* 0x000fe4000fffe0ff */
[----:B------:R-:W-:Y:S02]  /*20a0*/  UIADD3.X UR15, UPT, UPT, URZ, UR31, URZ, UP0, !UPT ;  /* 0x0000001fff0f7290 */ /* 0x000fe400087fe4ff */
[----:B------:R-:W-:Y:S01]  /*20b0*/  UPRMT UR4, URZ, 0x5410, UR21 ;  /* 0x00005410ff047896 */ /* 0x000fe20008000015 */
[----:B------:R-:W-:Y:S01]  /*20c0*/  UMOV UR22, 0x0 ;  /* 0x0000000000167882 */ /* 0x000fe20000000000 */
[----:B------:R-:W-:Y:S01]  /*20d0*/  UMOV UR23, 0x10000000 ;  /* 0x1000000000177882 */ /* 0x000fe20000000000 */
[----:B------:R-:W-:Y:S01]  /*20e0*/  UMOV UR10, UR34 ;  /* 0x00000022000a7c82 */ /* 0x000fe20008000000 */
[----:B------:R-:W-:Y:S01]  /*20f0*/  UMOV UR12, UR36 ;  /* 0x00000024000c7c82 */ /* 0x000fe20008000000 */
[----:B------:R-:W-:Y:S01]  /*2100*/  UMOV UR9, UR33 ;  /* 0x0000002100097c82 */ /* 0x000fe20008000000 */
[----:B------:R1:W-:Y:S01]  /*2110*/  UTMALDG.3D.MULTICAST.2CTA [UR32], [UR16], UR5, desc[UR22] ;  /* 0x00001620100073b4 */ /* 0x0003e20008211805 */
[----:B------:R-:W-:-:S02]  /*2120*/  UMOV UR13, UR29 ;  /* 0x0000001d000d7c82 */ /* 0x000fc40008000000 */
[----:B------:R2:W-:Y:S01]  /*2130*/  UTMALDG.3D.MULTICAST.2CTA [UR8], [UR14], UR4, desc[UR22] ;  /* 0x000016080e0073b4 */ /* 0x0005e20008211804 */
[----:B-1----:R-:W-:Y:S01]  /*2140*/  UIADD3 UR34, UPT, UPT, UR34, 0x40, URZ ;  /* 0x0000004022227890 */ /* 0x002fe2000fffe0ff */
[----:B--2---:R-:W-:Y:S01]  /*2150*/  UMOV UR4, UR7 ;  /* 0x0000000700047c82 */ /* 0x004fe20008000000 */
[----:B---3--:R-:W-:Y:S10]  /*2160*/  BRA.U UP2, `(.L_x_31) ;  /* 0xfffffffd02387547 */ /* 0x008ff4000b83ffff */
.L_x_25:
[----:B------:R-:W-:Y:S01]  /*2170*/  ULEA UR4, UR7, UR6, 0x3 ;  /* 0x0000000607047291 */ /* 0x000fe2000f8e18ff */
[----:B-1----:R-:W-:Y:S01]  /*2180*/  SHF.L.U32 R0, R12, 0x1f, RZ ;  /* 0x0000001f0c007819 */ /* 0x002fe200000006ff */
[----:B------:R-:W-:Y:S01]  /*2190*/  @!P1 SYNCS.ARRIVE.TRANS64.A1T0 RZ, [UR6+0x98], RZ ;  /* 0x000098ffffff99a7 */ /* 0x000fe20008100006 */
[----:B------:R-:W-:-:S06]  /*21a0*/  UISETP.GT.AND UP0, UPT, UR42, UR41, UPT ;  /* 0x000000292a00728c */ /* 0x000fcc000bf04270 */
[----:B--2-4-:R1:W2:Y:S03]  /*21b0*/  SYNCS.PHASECHK.TRANS64.TRYWAIT P0, [UR4+0x28], R0 ;  /* 0x00002800ff0075a7 */ /* 0x0142a60008001104 */
[----:B------:R-:W-:Y:S05]  /*21c0*/  BRA.U !UP0, `(.L_x_32) ;  /* 0x0000000108d47547 */ /* 0x000fea000b800000 */
[----:B------:R-:W-:Y:S01]  /*21d0*/  UIADD3 UR28, UPT, UPT, UR46, UR13, URZ ;  /* 0x0000000d2e1c7290 */ /* 0x000fe2000fffe0ff */
[----:B------:R-:W-:-:S11]  /*21e0*/  UMOV UR4, UR7 ;  /* 0x0000000700047c82 */ /* 0x000fd60008000000 */
.L_x_38:
[----:B------:R-:W-:Y:S01]  /*21f0*/  ULEA UR17, UR4, UR6, 0x3 ;  /* 0x0000000604117291 */ /* 0x000fe2000f8e18ff */
[----:B--2---:R-:W-:Y:S01]  /*2200*/  @P3 MOV R2, 0x8000 ;  /* 0x0000800000023802 */ /* 0x004fe20000000f00 */
[----:B--2-4-:R-:W-:Y:S10]  /*2210*/  @P0 BRA `(.L_x_33) ;  /* 0x00000000000c0947 */ /* 0x014ff40003800000 */
[----:B------:R-:W-:-:S04]  /*2220*/  SHF.L.U32 R3, R12, 0x1f, RZ ;  /* 0x0000001f0c037819 */ /* 0x000fc800000006ff */
[----:B------:R-:W2:Y:S02]  /*2230*/  SYNCS.PHASECHK.TRANS64.TRYWAIT P0, [UR17+0x28], R3 ;  /* 0x00002803ff0075a7 */ /* 0x000ea40008001111 */
[----:B--2---:R-:W-:Y:S05]  /*2240*/  @!P0 BRA `(.L_x_34) ;  /* 0x0000006c00e88947 */ /* 0x004fea0003800000 */
.L_x_33:
[----:B------:R2:W-:Y:S01]  /*2250*/  @P3 SYNCS.ARRIVE.TRANS64 RZ, [UR17], R2 ;  /* 0x00000002ffff39a7 */ /* 0x0005e20008000011 */
[----:B------:R-:W-:-:S04]  /*2260*/  ULOP3.LUT UR5, UR25, 0x2, URZ, 0xfc, !UPT ;  /* 0x0000000219057892 */ /* 0x000fc8000f8efcff */
[----:B------:R-:W-:-:S09]  /*2270*/  UISETP.NE.AND UP0, UPT, UR5, 0x2, UPT ;  /* 0x000000020500788c */ /* 0x000fd2000bf05270 */
[----:B------:R-:W-:Y:S05]  /*2280*/  BRA.U UP0, `(.L_x_35) ;  /* 0x0000000100047547 */ /* 0x000fea000b800000 */
[----:B------:R-:W-:Y:S05]  /*2290*/  BPT.TRAP 0x1 ;  /* 0x000000040000795c */ /* 0x000fea0000300000 */
.L_x_35:
[----:B------:R-:W-:Y:S04]  /*22a0*/  BSSY.RECONVERGENT B0, `(.L_x_36) ;  /* 0x0000003000007945 */ /* 0x000fe80003800200 */
[----:B------:R-:W-:Y:S05]  /*22b0*/  @!P2 BRA `(.L_x_37) ;  /* 0x000000000004a947 */ /* 0x000fea0003800000 */
[----:B------:R-:W-:Y:S05]  /*22c0*/  BPT.TRAP 0x1 ;  /* 0x000000040000795c */ /* 0x000fea0000300000 */
.L_x_37:
[----:B------:R-:W-:Y:S05]  /*22d0*/  BSYNC.RECONVERGENT B0 ;  /* 0x0000000000007941 */ /* 0x000fea0003800200 */
.L_x_36:
[----:B------:R-:W-:Y:S02]  /*22e0*/  UIADD3 UR5, UPT, UPT, UR4, 0x1, URZ ;  /* 0x0000000104057890 */ /* 0x000fe4000fffe0ff */
[----:B------:R-:W-:Y:S02]  /*22f0*/  USHF.L.U32 UR4, UR4, 0xc, URZ ;  /* 0x0000000c04047899 */ /* 0x000fe400080006ff */
[----:B------:R-:W-:Y:S02]  /*2300*/  UISETP.NE.AND UP0, UPT, UR5, 0x5, UPT ;  /* 0x000000050500788c */ /* 0x000fe4000bf05270 */
[----:B------:R-:W-:Y:S02]  /*2310*/  USHF.L.U32 UR18, UR13, 0x6, URZ ;  /* 0x000000060d127899 */ /* 0x000fe400080006ff */
[----:B------:R-:W-:Y:S02]  /*2320*/  USEL UR8, URZ, 0x1, UP0 ;  /* 0x00000001ff087887 */ /* 0x000fe40008000000 */
[----:B------:R-:W-:-:S02]  /*2330*/  USEL UR7, UR5, URZ, UP0 ;  /* 0x000000ff05077287 */ /* 0x000fc40008000000 */
[----:B------:R-:W-:Y:S02]  /*2340*/  UIADD3 UR22, UP0, UPT, UR30, 0x180, URZ ;  /* 0x000001801e167890 */ /* 0x000fe4000ff1e0ff */
[----:B------:R-:W-:Y:S01]  /*2350*/  ULEA UR5, UR7, UR6, 0x3 ;  /* 0x0000000607057291 */ /* 0x000fe2000f8e18ff */
[----:B------:R-:W-:Y:S01]  /*2360*/  LOP3.LUT R12, R12, UR8, RZ, 0x3c, !PT ;  /* 0x000000080c0c7c12 */ /* 0x000fe2000f8e3cff */
[----:B------:R-:W-:Y:S02]  /*2370*/  UIADD3 UR13, UPT, UPT, UR13, 0x1, URZ ;  /* 0x000000010d0d7890 */ /* 0x000fe4000fffe0ff */
[----:B------:R-:W-:Y:S01]  /*2380*/  UIADD3 UR14, UP1, UPT, UR30, 0x80, URZ ;  /* 0x000000801e0e7890 */ /* 0x000fe2000ff3e0ff */
[----:B-1----:R-:W-:Y:S01]  /*2390*/  SHF.L.U32 R0, R12, 0x1f, RZ ;  /* 0x0000001f0c007819 */ /* 0x002fe200000006ff */
[----:B------:R-:W-:Y:S02]  /*23a0*/  UIADD3.X UR23, UPT, UPT, URZ, UR31, URZ, UP0, !UPT ;  /* 0x0000001fff177290 */ /* 0x000fe400087fe4ff */
[----:B------:R-:W-:Y:S01]  /*23b0*/  UISETP.NE.AND UP0, UPT, UR13, UR28, UPT ;  /* 0x0000001c0d00728c */ /* 0x000fe2000bf05270 */
[----:B------:R3:W4:Y:S01]  /*23c0*/  SYNCS.PHASECHK.TRANS64.TRYWAIT P0, [UR5+0x28], R0 ;  /* 0x00002800ff0075a7 */ /* 0x0007220008001105 */
[----:B------:R-:W-:-:S02]  /*23d0*/  ULOP3.LUT UR5, UR27, UR4, URZ, 0xfc, !UPT ;  /* 0x000000041b057292 */ /* 0x000fc4000f8efcff */
[----:B------:R-:W-:Y:S02]  /*23e0*/  ULOP3.LUT UR4, UR26, UR4, URZ, 0xfc, !UPT ;  /* 0x000000041a047292 */ /* 0x000fe4000f8efcff */
[----:B------:R-:W-:Y:S02]  /*23f0*/  ULEA UR5, UR5, UR6, 0x1 ;  /* 0x0000000605057291 */ /* 0x000fe4000f8e08ff */
[----:B------:R-:W-:Y:S02]  /*2400*/  ULEA UR4, UR4, UR6, 0x1 ;  /* 0x0000000604047291 */ /* 0x000fe4000f8e08ff */
[----:B------:R-:W-:Y:S02]  /*2410*/  UIADD3 UR16, UPT, UPT, UR5, 0x4300, URZ ;  /* 0x0000430005107890 */ /* 0x000fe4000fffe0ff */
[----:B------:R-:W-:Y:S02]  /*2420*/  ULOP3.LUT UR17, UR17, 0xfefffff8, URZ, 0xc0, !UPT ;  /* 0xfefffff811117892 */ /* 0x000fe4000f8ec0ff */
[----:B------:R-:W-:-:S02]  /*2430*/  UIADD3.X UR15, UPT, UPT, URZ, UR31, URZ, UP1, !UPT ;  /* 0x0000001fff0f7290 */ /* 0x000fc40008ffe4ff */
[----:B------:R-:W-:Y:S02]  /*2440*/  UPRMT UR5, URZ, 0x5410, UR24 ;  /* 0x00005410ff057896 */ /* 0x000fe40008000018 */
[----:B------:R-:W-:Y:S02]  /*2450*/  UIADD3 UR8, UPT, UPT, UR4, 0xe300, URZ ;  /* 0x0000e30004087890 */ /* 0x000fe4000fffe0ff */
[----:B------:R-:W-:Y:S01]  /*2460*/  UPRMT UR4, URZ, 0x5410, UR21 ;  /* 0x00005410ff047896 */ /* 0x000fe20008000015 */
[----:B------:R-:W-:Y:S01]  /*2470*/  UMOV UR32, 0x0 ;  /* 0x0000000000207882 */ /* 0x000fe20000000000 */
[----:B------:R-:W-:Y:S01]  /*2480*/  UMOV UR33, 0x10000000 ;  /* 0x1000000000217882 */ /* 0x000fe20000000000 */
[----:B------:R-:W-:Y:S01]  /*2490*/  UMOV UR19, UR35 ;  /* 0x0000002300137c82 */ /* 0x000fe20008000000 */
[----:B------:R-:W-:Y:S01]  /*24a0*/  UMOV UR20, UR36 ;  /* 0x0000002400147c82 */ /* 0x000fe20008000000 */
[----:B------:R-:W-:Y:S01]  /*24b0*/  UMOV UR12, UR36 ;  /* 0x00000024000c7c82 */ /* 0x000fe20008000000 */
[----:B------:R-:W-:Y:S01]  /*24c0*/  UMOV UR9, UR17 ;  /* 0x0000001100097c82 */ /* 0x000fe20008000000 */
[----:B------:R-:W-:Y:S01]  /*24d0*/  UMOV UR10, UR18 ;  /* 0x00000012000a7c82 */ /* 0x000fe20008000000 */
[----:B------:R-:W-:Y:S01]  /*24e0*/  UTMALDG.3D.MULTICAST.2CTA [UR16], [UR14], UR5, desc[UR32] ;  /* 0x000020100e0073b4 */ /* 0x000fe20008211805 */
[----:B------:R1:W-:Y:S02]  /*24f0*/  UTMALDG.3D.MULTICAST.2CTA [UR8], [UR22], UR4, desc[UR32] ;  /* 0x00002008160073b4 */ /* 0x0003e40008211804 */
[----:B-1----:R-:W-:Y:S01]  /*2500*/  UMOV UR4, UR7 ;  /* 0x0000000700047c82 */ /* 0x002fe20008000000 */
[----:B---3--:R-:W-:Y:S05]  /*2510*/  BRA.U UP0, `(.L_x_38) ;  /* 0xfffffffd00347547 */ /* 0x008fea000b83ffff */
.L_x_32:
[C---:B------:R-:W-:Y:S01]  /*2520*/  LEA R3, R11.reuse, UR6, 0x3 ;  /* 0x000000060b037c11 */ /* 0x040fe2000f8e18ff */
[----:B------:R-:W-:Y:S01]  /*2530*/  NOP ;  /* 0x0000000000007918 */ /* 0x000fe20000000000 */
[----:B-1----:R-:W-:Y:S02]  /*2540*/  SHF.L.U32 R0, R10, 0x1f, RZ ;  /* 0x0000001f0a007819 */ /* 0x002fe400000006ff */
[----:B------:R-:W-:Y:S02]  /*2550*/  LEA R4, R11, UR6, 0x4 ;  /* 0x000000060b047c11 */ /* 0x000fe4000f8e20ff */
[----:B--2-4-:R-:W1:Y:S02]  /*2560*/  SYNCS.PHASECHK.TRANS64.TRYWAIT P0, [R3+URZ+0xa0], R0 ;  /* 0x0000a000030075a7 */ /* 0x014e6400080011ff */
[----:B-1----:R-:W-:Y:S05]  /*2570*/  @!P0 BRA `(.L_x_39) ;  /* 0x0000006c00348947 */ /* 0x002fea0003800000 */
.L_x_153:
[----:B------:R-:W2:Y:S01]  /*2580*/  LDS.128 R4, [R4+0x130] ;  /* 0x0001300004047984 */ /* 0x000ea20000000c00 */
[----:B------:R-:W-:Y:S01]  /*2590*/  UISETP.GE.AND UP0, UPT, UR45, 0x1, UPT ;  /* 0x000000012d00788c */ /* 0x000fe2000bf06270 */
[----:B------:R-:W-:Y:S01]  /*25a0*/  @!PT LDS RZ, [RZ] ;  /* 0x00000000fffff984 */ /* 0x000fe20000000800 */
[----:B------:R-:W-:Y:S01]  /*25b0*/  @!PT LDS RZ, [RZ] ;  /* 0x00000000fffff984 */ /* 0x000fe20000000800 */
[----:B------:R-:W-:Y:S01]  /*25c0*/  @!PT LDS RZ, [RZ] ;  /* 0x00000000fffff984 */ /* 0x000fe20000000800 */
[----:B------:R-:W-:Y:S01]  /*25d0*/  @!PT LDS RZ, [RZ] ;  /* 0x00000000fffff984 */ /* 0x000fe20000000800 */
[----:B------:R3:W-:Y:S06]  /*25e0*/  MEMBAR.ALL.CTA ;  /* 0x0000000000007992 */ /* 0x0007ec0000008000 */
[----:B---3--:R-:W3:Y:S01]  /*25f0*/  FENCE.VIEW.ASYNC.S ;  /* 0x00000000000073c6 */ /* 0x008ee20000000000 */
[----:B--2---:R-:W-:-:S13]  /*2600*/  LOP3.LUT P0, RZ, R6, 0x1, RZ, 0xc0, !PT ;  /* 0x0000000106ff7812 */ /* 0x004fda000780c0ff */
[----:B---3--:R-:W-:Y:S01]  /*2610*/  VOTEU.ANY UP1, P0 ;  /* 0x0000000000ff7886 */ /* 0x008fe20000020100 */
[----:B------:R-:W-:-:S13]  /*2620*/  PLOP3.LUT P0, PT, PT, PT, UP1, 0x80, 0x8 ;  /* 0x000000000008781c */ /* 0x000fda0003f0f018 */
[----:B-1----:R-:W-:Y:S02]  /*2630*/  @P0 LOP3.LUT R0, R5, 0xffff, RZ, 0xc0, !PT ;  /* 0x0000ffff05000812 */ /* 0x002fe400078ec0ff */
[----:B------:R-:W-:Y:S02]  /*2640*/  @P0 MOV R2, R4 ;  /* 0x0000000400020202 */ /* 0x000fe40000000f00 */
[----:B------:R-:W-:Y:S01]  /*2650*/  @P0 R2UR UR5, R0 ;  /* 0x00000000000502ca */ /* 0x000fe200000e0000 */
[----:B------:R-:W-:Y:S01]  /*2660*/  VIADD R0, R3, 0xb0 ;  /* 0x000000b003007836 */ /* 0x000fe20000000000 */
[----:B------:R-:W-:Y:S02]  /*2670*/  @P0 SHF.R.U32.HI R4, RZ, 0x10, R5 ;  /* 0x00000010ff040819 */ /* 0x000fe40000011605 */
[----:B------:R-:W-:Y:S02]  /*2680*/  @P0 R2UR UR8, R2 ;  /* 0x00000000020802ca */ /* 0x000fe400000e0000 */
[----:B------:R-:W-:-:S02]  /*2690*/  PRMT R0, RZ, 0x654, R0 ;  /* 0x00000654ff007816 */ /* 0x000fc40000000000 */
[----:B------:R-:W-:Y:S02]  /*26a0*/  @P0 R2UR UR4, R4 ;  /* 0x00000000040402ca */ /* 0x000fe400000e0000 */
[----:B------:R1:W-:Y:S03]  /*26b0*/  SYNCS.ARRIVE.TRANS64.RED.A1T0 RZ, [R0+URZ], RZ ;  /* 0x000000ff00ff79a7 */ /* 0x0003e600081004ff */
[----:B------:R-:W-:-:S04]  /*26c0*/  @UP1 UMOV UR37, UR5 ;  /* 0x0000000500251c82 */ /* 0x000fc80008000000 */
[----:B------:R-:W-:-:S04]  /*26d0*/  @UP1 UMOV UR38, UR8 ;  /* 0x0000000800261c82 */ /* 0x000fc80008000000 */
[----:B------:R-:W-:Y:S01]  /*26e0*/  @UP1 UMOV UR36, UR4 ;  /* 0x0000000400241c82 */ /* 0x000fe20008000000 */
[----:B------:R-:W-:Y:S05]  /*26f0*/  BRA.U !UP0, `(.L_x_40) ;  /* 0x0000000108d47547 */ /* 0x000fea000b800000 */
[----:B------:R-:W2:Y:S01]  /*2700*/  LDCU.128 UR12, c[0x0][0xb10] ;  /* 0x00016200ff0c77ac */ /* 0x000ea20008000c00 */
[----:B------:R-:W3:Y:S01]  /*2710*/  LDCU UR28, c[0x0][0xb20] ;  /* 0x00016400ff1c77ac */ /* 0x000ee20008000800 */
[----:B------:R-:W4:Y:S01]  /*2720*/  LDCU UR20, c[0x0][0xb0c] ;  /* 0x00016180ff1477ac */ /* 0x000f220008000800 */
[----:B------:R-:W1:Y:S01]  /*2730*/  LDCU.64 UR10, c[0x0][0xb28] ;  /* 0x00016500ff0a77ac */ /* 0x000e620008000a00 */
[----:B------:R-:W-:Y:S02]  /*2740*/  UISETP.NE.AND UP3, UPT, UR45, 0x1, UPT ;  /* 0x000000012d00788c */ /* 0x000fe4000bf65270 */
[----:B--2---:R-:W-:Y:S02]  /*2750*/  UIMAD.WIDE.U32 UR8, UR39, UR15, URZ ;  /* 0x0000000f270872a5 */ /* 0x004fe4000f8e00ff */
[----:B------:R-:W-:Y:S02]  /*2760*/  UIMAD.WIDE.U32 UR4, UR40, UR12, URZ ;  /* 0x0000000c280472a5 */ /* 0x000fe4000f8e00ff */
[----:B------:R-:W-:-:S02]  /*2770*/  UISETP.NE.AND UP0, UPT, UR14, 0x1, UPT ;  /* 0x000000010e00788c */ /* 0x000fc4000bf05270 */
[----:B------:R-:W-:Y:S01]  /*2780*/  UIMAD.WIDE.U32 UR22, UR37, UR15, URZ ;  /* 0x0000000f251672a5 */ /* 0x000fe2000f8e00ff */
[----:B------:R-:W-:Y:S02]  /*2790*/  UMOV UR8, UR9 ;  /* 0x0000000900087c82 */ /* 0x000fe40008000000 */
[----:B------:R-:W-:Y:S01]  /*27a0*/  UMOV UR4, UR5 ;  /* 0x0000000500047c82 */ /* 0x000fe20008000000 */
[----:B---3--:R-:W-:Y:S02]  /*27b0*/  USHF.R.U32.HI UR8, URZ, UR28, UR8 ;  /* 0x0000001cff087299 */ /* 0x008fe40008011608 */
[----:B----4-:R-:W-:Y:S02]  /*27c0*/  UISETP.NE.AND UP2, UPT, UR20, 0x1, UPT ;  /* 0x000000011400788c */ /* 0x010fe4000bf45270 */
[----:B------:R-:W-:Y:S02]  /*27d0*/  USHF.R.U32.HI UR4, URZ, UR13, UR4 ;  /* 0x0000000dff047299 */ /* 0x000fe40008011604 */
[----:B------:R-:W-:-:S02]  /*27e0*/  USEL UR5, UR39, UR8, !UP0 ;  /* 0x0000000827057287 */ /* 0x000fc4000c000000 */
[----:B------:R-:W-:Y:S02]  /*27f0*/  USEL UR8, UR40, UR4, !UP2 ;  /* 0x0000000428087287 */ /* 0x000fe4000d000000 */
[----:B-1----:R-:W-:Y:S01]  /*2800*/  UIMAD.WIDE.U32 UR16, UR5, UR10, URZ ;  /* 0x0000000a051072a5 */ /* 0x002fe2000f8e00ff */
[----:B------:R-:W-:Y:S01]  /*2810*/  UMOV UR4, UR23 ;  /* 0x0000001700047c82 */ /* 0x000fe20008000000 */
[----:B------:R-:W-:Y:S02]  /*2820*/  UIMAD.WIDE.U32 UR18, UR38, UR12, URZ ;  /* 0x0000000c261272a5 */ /* 0x000fe4000f8e00ff */
[----:B------:R-:W-:-:S03]  /*2830*/  UIMAD.WIDE.U32 UR22, UR8, UR10, URZ ;  /* 0x0000000a081672a5 */ /* 0x000fc6000f8e00ff */
[----:B------:R-:W-:Y:S01]  /*2840*/  UMOV UR16, UR17 ;  /* 0x0000001100107c82 */ /* 0x000fe20008000000 */
[----:B------:R-:W-:Y:S02]  /*2850*/  USHF.R.U32.HI UR4, URZ, UR28, UR4 ;  /* 0x0000001cff047299 */ /* 0x000fe40008011604 */
[----:B------:R-:W-:Y:S01]  /*2860*/  @UP3 USHF.R.U32.HI UR5, URZ, UR11, UR16 ;  /* 0x0000000bff053299 */ /* 0x000fe20008011610 */
[----:B------:R-:W-:Y:S01]  /*2870*/  UMOV UR18, UR19 ;  /* 0x0000001300127c82 */ /* 0x000fe20008000000 */
[----:B------:R-:W-:Y:S01]  /*2880*/  UMOV UR22, UR23 ;  /* 0x0000001700167c82 */ /* 0x000fe20008000000 */
[----:B------:R-:W-:Y:S02]  /*2890*/  USHF.R.U32.HI UR13, URZ, UR13, UR18 ;  /* 0x0000000dff0d7299 */ /* 0x000fe40008011612 */
[----:B------:R-:W-:Y:S02]  /*28a0*/  USEL UR4, UR37, UR4, !UP0 ;  /* 0x0000000425047287 */ /* 0x000fe4000c000000 */
[----:B------:R-:W-:-:S02]  /*28b0*/  @UP3 USHF.R.U32.HI UR8, URZ, UR11, UR22 ;  /* 0x0000000bff083299 */ /* 0x000fc40008011616 */
[----:B------:R-:W-:Y:S02]  /*28c0*/  UIMAD UR9, UR45, UR5, URZ ;  /* 0x000000052d0972a4 */ /* 0x000fe4000f8e02ff */
[----:B------:R-:W-:Y:S02]  /*28d0*/  USEL UR5, UR38, UR13, !UP2 ;  /* 0x0000000d26057287 */ /* 0x000fe4000d000000 */
[----:B------:R-:W-:Y:S02]  /*28e0*/  UIMAD UR12, UR45, UR8, URZ ;  /* 0x000000082d0c72a4 */ /* 0x000fe4000f8e02ff */
[----:B------:R-:W-:Y:S02]  /*28f0*/  UISETP.GE.AND UP0, UPT, UR4, UR9, UPT ;  /* 0x000000090400728c */ /* 0x000fe4000bf06270 */
[----:B------:R-:W-:Y:S02]  /*2900*/  UIMAD.WIDE.U32 UR16, UR4, UR10, URZ ;  /* 0x0000000a041072a5 */ /* 0x000fe4000f8e00ff */
[----:B------:R-:W-:-:S02]  /*2910*/  UISETP.GE.OR UP0, UPT, UR5, UR12, UP0 ;  /* 0x0000000c0500728c */ /* 0x000fc40008706670 */
        /* <DEDUP_REMOVED lines=19> */
.L_x_40:
[----:B------:R-:W2:Y:S02]  /*2a50*/  LDCU UR4, c[0x0][0xb30] ;  /* 0x00016600ff0477ac */ /* 0x000ea40008000800 */
[----:B--2---:R-:W-:-:S09]  /*2a60*/  UISETP.NE.AND UP0, UPT, UR4, 0x1, UPT ;  /* 0x000000010400788c */ /* 0x004fd2000bf05270 */
[----:B------:R-:W-:Y:S05]  /*2a70*/  BRA.U UP0, `(.L_x_41) ;  /* 0x0000000100447547 */ /* 0x000fea000b800000 */
[----:B------:R-:W2:Y:S01]  /*2a80*/  LDCU.128 UR12, c[0x0][0xb10] ;  /* 0x00016200ff0c77ac */ /* 0x000ea20008000c00 */
[----:B------:R-:W3:Y:S01]  /*2a90*/  LDCU UR10, c[0x0][0xb0c] ;  /* 0x00016180ff0a77ac */ /* 0x000ee20008000800 */
[----:B------:R-:W4:Y:S01]  /*2aa0*/  LDCU UR11, c[0x0][0xb20] ;  /* 0x00016400ff0b77ac */ /* 0x000f220008000800 */
[----:B--2---:R-:W-:Y:S02]  /*2ab0*/  UIMAD.WIDE.U32 UR8, UR38, UR12, URZ ;  /* 0x0000000c260872a5 */ /* 0x004fe4000f8e00ff */
[----:B------:R-:W-:Y:S02]  /*2ac0*/  UIMAD.WIDE.U32 UR4, UR37, UR15, URZ ;  /* 0x0000000f250472a5 */ /* 0x000fe4000f8e00ff */
[----:B---3--:R-:W-:Y:S02]  /*2ad0*/  UISETP.NE.AND UP2, UPT, UR10, 0x1, UPT ;  /* 0x000000010a00788c */ /* 0x008fe4000bf45270 */
[----:B------:R-:W-:Y:S01]  /*2ae0*/  UISETP.NE.AND UP0, UPT, UR14, 0x1, UPT ;  /* 0x000000010e00788c */ /* 0x000fe2000bf05270 */
[----:B------:R-:W-:-:S02]  /*2af0*/  UMOV UR8, UR9 ;  /* 0x0000000900087c82 */ /* 0x000fc40008000000 */
[----:B------:R-:W-:Y:S01]  /*2b00*/  UMOV UR4, UR5 ;  /* 0x0000000500047c82 */ /* 0x000fe20008000000 */
[----:B------:R-:W-:Y:S02]  /*2b10*/  USHF.R.U32.HI UR13, URZ, UR13, UR8 ;  /* 0x0000000dff0d7299 */ /* 0x000fe40008011608 */
[----:B----4-:R-:W-:Y:S02]  /*2b20*/  USHF.R.U32.HI UR4, URZ, UR11, UR4 ;  /* 0x0000000bff047299 */ /* 0x010fe40008011604 */
[----:B------:R-:W-:Y:S02]  /*2b30*/  USEL UR5, UR38, UR13, !UP2 ;  /* 0x0000000d26057287 */ /* 0x000fe4000d000000 */
[----:B------:R-:W-:-:S04]  /*2b40*/  USEL UR4, UR37, UR4, !UP0 ;  /* 0x0000000425047287 */ /* 0x000fc8000c000000 */
[----:B------:R-:W-:Y:S02]  /*2b50*/  UIADD3 UR8, UPT, UPT, UR5, -UR4, URZ ;  /* 0x8000000405087290 */ /* 0x000fe4000fffe0ff */
[----:B------:R-:W-:Y:S02]  /*2b60*/  UIADD3 UR4, UPT, UPT, -UR5, UR4, URZ ;  /* 0x0000000405047290 */ /* 0x000fe4000fffe1ff */
[----:B------:R-:W-:Y:S02]  /*2b70*/  UIMAD UR37, UR8, UR14, UR37 ;  /* 0x0000000e082572a4 */ /* 0x000fe4000f8e0225 */
[----:B------:R-:W-:-:S12]  /*2b80*/  UIMAD UR38, UR4, UR10, UR38 ;  /* 0x0000000a042672a4 */ /* 0x000fd8000f8e0226 */
.L_x_41:
[----:B------:R-:W-:Y:S01]  /*2b90*/  VIADD R11, R11, 0x1 ;  /* 0x000000010b0b7836 */ /* 0x000fe20000000000 */
[----:B------:R-:W-:Y:S01]  /*2ba0*/  R2UR UR4, R52 ;  /* 0x00000000340472ca */ /* 0x000fe200000e0000 */
[----:B------:R-:W-:Y:S01]  /*2bb0*/  UIADD3 UR20, UPT, UPT, UR38, UR63, URZ ;  /* 0x0000003f26147290 */ /* 0x000fe2000fffe0ff */
[----:B------:R-:W-:Y:S02]  /*2bc0*/  PLOP3.LUT P1, PT, PT, PT, PT, 0x80, 0x8 ;  /* 0x000000000008781c */ /* 0x000fe40003f2f070 */
[----:B------:R-:W-:-:S04]  /*2bd0*/  ISETP.NE.AND P0, PT, R11, 0x2, PT ;  /* 0x000000020b00780c */ /* 0x000fc80003f05270 */
[----:B-1----:R-:W-:Y:S02]  /*2be0*/  SEL R0, RZ, 0x1, P0 ;  /* 0x00000001ff007807 */ /* 0x002fe40000000000 */
[----:B------:R-:W-:Y:S02]  /*2bf0*/  SEL R11, R11, RZ, P0 ;  /* 0x000000ff0b0b7207 */ /* 0x000fe40000000000 */
[----:B------:R-:W-:Y:S01]  /*2c00*/  LOP3.LUT R10, R10, R0, RZ, 0x3c, !PT ;  /* 0x000000000a0a7212 */ /* 0x000fe200078e3cff */
[----:B------:R-:W-:Y:S01]  /*2c10*/  UIADD3 UR28, UPT, UPT, UR37, UR4, URZ ;  /* 0x00000004251c7290 */ /* 0x000fe2000fffe0ff */
[----:B------:R-:W-:Y:S11]  /*2c20*/  BRA.U UP1, `(.L_x_42) ;  /* 0xfffffff101087547 */ /* 0x000ff6000b83ffff */
[----:B------:R-:W-:Y:S01]  /*2c30*/  UIADD3 UR8, UPT, UPT, UR6, 0x28, URZ ;  /* 0x0000002806087890 */ /* 0x000fe2000fffe0ff */
[----:B------:R-:W-:-:S03]  /*2c40*/  SHF.L.U32 R2, R12, 0x1f, RZ ;  /* 0x0000001f0c027819 */ /* 0x000fc600000006ff */
[----:B------:R-:W-:-:S09]  /*2c50*/  ULEA UR4, UR7, UR8, 0x3 ;  /* 0x0000000807047291 */ /* 0x000fd2000f8e18ff */
[----:B------:R-:W1:Y:S02]  /*2c60*/  SYNCS.PHASECHK.TRANS64.TRYWAIT P0, [UR4], R2 ;  /* 0x00000002ff0075a7 */ /* 0x000e640008001104 */
[----:B-1----:R-:W-:Y:S05]  /*2c70*/  @!P0 BRA `(.L_x_43) ;  /* 0x0000006400888947 */ /* 0x002fea0003800000 */
.L_x_155:
[----:B------:R-:W-:-:S04]  /*2c80*/  UIADD3 UR4, UPT, UPT, UR7, 0x1, URZ ;  /* 0x0000000107047890 */ /* 0x000fc8000fffe0ff */
[----:B------:R-:W-:-:S04]  /*2c90*/  UISETP.NE.AND UP0, UPT, UR4, 0x5, UPT ;  /* 0x000000050400788c */ /* 0x000fc8000bf05270 */
[----:B------:R-:W-:Y:S02]  /*2ca0*/  USEL UR6, URZ, 0x1, UP0 ;  /* 0x00000001ff067887 */ /* 0x000fe40008000000 */
[----:B------:R-:W-:-:S04]  /*2cb0*/  USEL UR4, UR4, URZ, UP0 ;  /* 0x000000ff04047287 */ /* 0x000fc80008000000 */
[----:B------:R-:W-:Y:S01]  /*2cc0*/  ULEA UR5, UR4, UR8, 0x3 ;  /* 0x0000000804057291 */ /* 0x000fe2000f8e18ff */
[----:B-1----:R-:W-:-:S04]  /*2cd0*/  LOP3.LUT R2, R12, UR6, RZ, 0x3c, !PT ;  /* 0x000000060c027c12 */ /* 0x002fc8000f8e3cff */
[----:B------:R-:W-:-:S04]  /*2ce0*/  SHF.L.U32 R3, R2, 0x1f, RZ ;  /* 0x0000001f02037819 */ /* 0x000fc800000006ff */
[----:B------:R-:W1:Y:S02]  /*2cf0*/  SYNCS.PHASECHK.TRANS64.TRYWAIT P0, [UR5], R3 ;  /* 0x00000003ff0075a7 */ /* 0x000e640008001105 */
[----:B-1----:R-:W-:Y:S05]  /*2d00*/  @!P0 BRA `(.L_x_44) ;  /* 0x00000064007c8947 */ /* 0x002fea0003800000 */
.L_x_157:
[----:B------:R-:W-:-:S04]  /*2d10*/  UIADD3 UR4, UPT, UPT, UR4, 0x1, URZ ;  /* 0x0000000104047890 */ /* 0x000fc8000fffe0ff */
[----:B------:R-:W-:-:S04]  /*2d20*/  UISETP.NE.AND UP0, UPT, UR4, 0x5, UPT ;  /* 0x000000050400788c */ /* 0x000fc8000bf05270 */
[----:B------:R-:W-:Y:S02]  /*2d30*/  USEL UR6, URZ, 0x1, UP0 ;  /* 0x00000001ff067887 */ /* 0x000fe40008000000 */
[----:B------:R-:W-:-:S04]  /*2d40*/  USEL UR4, UR4, URZ, UP0 ;  /* 0x000000ff04047287 */ /* 0x000fc80008000000 */
[----:B------:R-:W-:Y:S01]  /*2d50*/  ULEA UR5, UR4, UR8, 0x3 ;  /* 0x0000000804057291 */ /* 0x000fe2000f8e18ff */
[----:B------:R-:W-:-:S04]  /*2d60*/  LOP3.LUT R2, R2, UR6, RZ, 0x3c, !PT ;  /* 0x0000000602027c12 */ /* 0x000fc8000f8e3cff */
[----:B-1----:R-:W-:-:S04]  /*2d70*/  SHF.L.U32 R3, R2, 0x1f, RZ ;  /* 0x0000001f02037819 */ /* 0x002fc800000006ff */
[----:B------:R-:W1:Y:S02]  /*2d80*/  SYNCS.PHASECHK.TRANS64.TRYWAIT P0, [UR5], R3 ;  /* 0x00000003ff0075a7 */ /* 0x000e640008001105 */
[----:B-1----:R-:W-:Y:S05]  /*2d90*/  @!P0 BRA `(.L_x_45) ;  /* 0x0000006400708947 */ /* 0x002fea0003800000 */
.L_x_159:
        /* <DEDUP_REMOVED lines=9> */
.L_x_161:
[----:B------:R-:W-:-:S04]  /*2e30*/  UIADD3 UR4, UPT, UPT, UR4, 0x1, URZ ;  /* 0x0000000104047890 */ /* 0x000fc8000fffe0ff */
[----:B------:R-:W-:-:S04]  /*2e40*/  UISETP.NE.AND UP0, UPT, UR4, 0x5, UPT ;  /* 0x000000050400788c */ /* 0x000fc8000bf05270 */
[----:B------:R-:W-:Y:S02]  /*2e50*/  USEL UR5, URZ, 0x1, UP0 ;  /* 0x00000001ff057887 */ /* 0x000fe40008000000 */
[----:B------:R-:W-:-:S04]  /*2e60*/  USEL UR4, UR4, URZ, UP0 ;  /* 0x000000ff04047287 */ /* 0x000fc80008000000 */
[----:B------:R-:W-:Y:S01]  /*2e70*/  ULEA UR4, UR4, UR8, 0x3 ;  /* 0x0000000804047291 */ /* 0x000fe2000f8e18ff */
[----:B------:R-:W-:-:S04]  /*2e80*/  LOP3.LUT R2, R2, UR5, RZ, 0x3c, !PT ;  /* 0x0000000502027c12 */ /* 0x000fc8000f8e3cff */
[----:B------:R-:W-:Y:S01]  /*2e90*/  SHF.L.U32 R2, R2, 0x1f, RZ ;  /* 0x0000001f02027819 */ /* 0x000fe200000006ff */
[----:B-1----:R-:W-:-:S07]  /*2ea0*/  IMAD.U32 R0, RZ, RZ, UR4 ;  /* 0x00000004ff007e24 */ /* 0x002fce000f8e00ff */
.L_x_47:
[----:B-1----:R1:W2:Y:S02]  /*2eb0*/  SYNCS.PHASECHK.TRANS64.TRYWAIT P0, [R0+URZ], R2 ;  /* 0x00000002000075a7 */ /* 0x0022a400080011ff */
[----:B--2---:R-:W-:Y:S05]  /*2ec0*/  @!P0 NANOSLEEP.SYNCS 0x989680 ;  /* 0x009896800000895d */ /* 0x004fea0003900000 */
[----:B------:R-:W2:Y:S02]  /*2ed0*/  @!P0 SYNCS.PHASECHK.TRANS64 P0, [R0+URZ], R2 ;  /* 0x00000002000085a7 */ /* 0x000ea400080010ff */
[----:B--2---:R-:W-:Y:S05]  /*2ee0*/  @P0 EXIT ;  /* 0x000000000000094d */ /* 0x004fea0003800000 */
[----:B------:R-:W-:Y:S05]  /*2ef0*/  BRA `(.L_x_47) ;  /* 0xfffffffc00ec7947 */ /* 0x000fea000383ffff */
.L_x_22:
[----:B------:R-:W-:-:S04]  /*2f00*/  UISETP.NE.AND UP0, UPT, UR47, URZ, UPT ;  /* 0x000000ff2f00728c */ /* 0x000fc8000bf05270 */
[----:B------:R-:W-:-:S09]  /*2f10*/  UISETP.NE.OR UP0, UPT, UR25, 0x1, UP0 ;  /* 0x000000011900788c */ /* 0x000fd20008705670 */
[----:B------:R-:W-:Y:S05]  /*2f20*/  BRA.U UP0, `(.L_x_48) ;  /* 0x0000000500487547 */ /* 0x000fea000b800000 */
[----:B------:R-:W-:Y:S01]  /*2f30*/  ISETP.GE.U32.AND P2, PT, R0, 0x10, PT ;  /* 0x000000100000780c */ /* 0x000fe20003f46070 */
[----:B------:R-:W-:Y:S01]  /*2f40*/  IMAD.MOV.U32 R12, RZ, RZ, 0x1 ;  /* 0x00000001ff0c7424 */ /* 0x000fe200078e00ff */
[----:B------:R-:W-:Y:S02]  /*2f50*/  CS2R R10, SRZ ;  /* 0x00000000000a7805 */ /* 0x000fe4000001ff00 */
[----:B------:R-:W-:Y:S01]  /*2f60*/  CS2R R8, SRZ ;  /* 0x0000000000087805 */ /* 0x000fe2000001ff00 */
[----:B------:R-:W-:Y:S01]  /*2f70*/  UMOV UR6, 0x400 ;  /* 0x0000040000067882 */ /* 0x000fe20000000000 */
[----:B------:R-:W-:Y:S01]  /*2f80*/  UMOV UR5, URZ ;  /* 0x000000ff00057c82 */ /* 0x000fe20008000000 */
[----:B------:R-:W-:-:S12]  /*2f90*/  ULEA UR6, UR47, UR6, 0x18 ;  /* 0x000000062f067291 */ /* 0x000fd8000f8ec0ff */
.L_x_52:
[----:B------:R-:W-:Y:S02]  /*2fa0*/  LEA R2, R8, UR6, 0x3 ;  /* 0x0000000608027c11 */ /* 0x000fe4000f8e18ff */
[----:B------:R-:W-:-:S03]  /*2fb0*/  SHF.L.U32 R4, R9, 0x1f, RZ ;  /* 0x0000001f09047819 */ /* 0x000fc600000006ff */
[----:B------:R-:W-:Y:S01]  /*2fc0*/  VIADD R5, R2, 0x110 ;  /* 0x0000011002057836 */ /* 0x000fe20000000000 */
[----:B------:R-:W1:Y:S02]  /*2fd0*/  SYNCS.PHASECHK.TRANS64.TRYWAIT P0, [R2+URZ+0x100], R4 ;  /* 0x00010004020075a7 */ /* 0x000e6400080011ff */
[----:B-1----:R-:W-:Y:S05]  /*2fe0*/  @!P0 BRA `(.L_x_49) ;  /* 0x00000064000c8947 */ /* 0x002fea0003800000 */
.L_x_162:
[----:B------:R-:W-:Y:S01]  /*2ff0*/  ULEA UR4, UR5, UR6, 0x3 ;  /* 0x0000000605047291 */ /* 0x000fe2000f8e18ff */
[----:B-1----:R-:W-:Y:S01]  /*3000*/  PRMT R2, RZ, 0x654, R5 ;  /* 0x00000654ff027816 */ /* 0x002fe20000000005 */
[----:B------:R-:W-:Y:S01]  /*3010*/  @!P2 IMAD.MOV.U32 R4, RZ, RZ, 0x10 ;  /* 0x00000010ff04a424 */ /* 0x000fe200078e00ff */
[----:B------:R-:W-:Y:S01]  /*3020*/  SHF.L.U32 R5, R12, 0x1f, RZ ;  /* 0x0000001f0c057819 */ /* 0x000fe200000006ff */
[----:B------:R-:W-:Y:S01]  /*3030*/  UIADD3 UR7, UPT, UPT, UR4, 0xa0, URZ ;  /* 0x000000a004077890 */ /* 0x000fe2000fffe0ff */
[----:B------:R1:W-:Y:S05]  /*3040*/  SYNCS.ARRIVE.TRANS64.RED.A1T0 RZ, [R2+URZ], RZ ;  /* 0x000000ff02ff79a7 */ /* 0x0003ea00081004ff */
[----:B------:R-:W-:Y:S01]  /*3050*/  IMAD.U32 R6, RZ, RZ, UR7 ;  /* 0x00000007ff067e24 */ /* 0x000fe2000f8e00ff */
[----:B------:R-:W2:Y:S04]  /*3060*/  SYNCS.PHASECHK.TRANS64.TRYWAIT P0, [UR4+0xb0], R5 ;  /* 0x0000b005ff0075a7 */ /* 0x000ea80008001104 */
[----:B------:R-:W-:Y:S01]  /*3070*/  PRMT R6, R0, 0x654, R6 ;  /* 0x0000065400067816 */ /* 0x000fe20000000006 */
[----:B-12---:R-:W-:Y:S06]  /*3080*/  @!P0 BRA `(.L_x_50) ;  /* 0x0000006000f88947 */ /* 0x006fec0003800000 */
.L_x_164:
[----:B------:R-:W-:Y:S01]  /*3090*/  ULEA UR8, UR5, UR6, 0x4 ;  /* 0x0000000605087291 */ /* 0x000fe2000f8e20ff */
[----:B------:R-:W-:Y:S01]  /*30a0*/  SEL R3, R6, R3, !P2 ;  /* 0x0000000306037207 */ /* 0x000fe20005000000 */
[----:B------:R-:W-:Y:S01]  /*30b0*/  UIADD3 UR9, UPT, UPT, UR4, 0xa0, URZ ;  /* 0x000000a004097890 */ /* 0x000fe2000fffe0ff */
[----:B-1----:R-:W-:Y:S01]  /*30c0*/  LEA R2, R11, UR6, 0x3 ;  /* 0x000000060b027c11 */ /* 0x002fe2000f8e18ff */
[----:B------:R-:W-:Y:S01]  /*30d0*/  UIADD3 UR8, UPT, UPT, UR8, 0x130, URZ ;  /* 0x0000013008087890 */ /* 0x000fe2000fffe0ff */
[----:B------:R1:W-:Y:S01]  /*30e0*/  @!P2 SYNCS.ARRIVE.TRANS64.RED RZ, [R3+URZ], R4 ;  /* 0x0000000403ffa9a7 */ /* 0x0003e200080004ff */
[----:B------:R-:W-:Y:S01]  /*30f0*/  UIADD3 UR4, UPT, UPT, UR5, 0x1, URZ ;  /* 0x0000000105047890 */ /* 0x000fe2000fffe0ff */
[----:B------:R-:W-:-:S03]  /*3100*/  VIADD R8, R8, 0x1 ;  /* 0x0000000108087836 */ /* 0x000fc60000000000 */
[----:B------:R-:W-:Y:S02]  /*3110*/  UISETP.NE.AND UP0, UPT, UR4, 0x2, UPT ;  /* 0x000000020400788c */ /* 0x000fe4000bf05270 */
[----:B------:R-:W-:Y:S01]  /*3120*/  ISETP.NE.AND P0, PT, R8, 0x2, PT ;  /* 0x000000020800780c */ /* 0x000fe20003f05270 */
[----:B------:R-:W-:Y:S06]  /*3130*/  UGETNEXTWORKID.BROADCAST [UR8], [UR9] ;  /* 0x00000000080073ca */ /* 0x000fec0008000100 */
[----:B------:R-:W-:Y:S02]  /*3140*/  USEL UR7, URZ, 0x1, UP0 ;  /* 0x00000001ff077887 */ /* 0x000fe40008000000 */
[----:B------:R-:W-:-:S04]  /*3150*/  USEL UR5, UR4, URZ, UP0 ;  /* 0x000000ff04057287 */ /* 0x000fc80008000000 */
[----:B------:R-:W-:Y:S02]  /*3160*/  LOP3.LUT R12, R12, UR7, RZ, 0x3c, !PT ;  /* 0x000000070c0c7c12 */ /* 0x000fe4000f8e3cff */
[----:B-1----:R-:W-:-:S04]  /*3170*/  SHF.L.U32 R4, R10, 0x1f, RZ ;  /* 0x0000001f0a047819 */ /* 0x002fc800000006ff */
[----:B------:R-:W1:Y:S02]  /*3180*/  SYNCS.PHASECHK.TRANS64.TRYWAIT P1, [R2+URZ+0xa0], R4 ;  /* 0x0000a004020075a7 */ /* 0x000e6400080211ff */
[----:B-1----:R-:W-:Y:S05]  /*3190*/  @!P1 BRA `(.L_x_51) ;  /* 0x0000006000cc9947 */ /* 0x002fea0003800000 */
.L_x_165:
[C---:B-1----:R-:W-:Y:S01]  /*31a0*/  LEA R4, R11.reuse, UR6, 0x4 ;  /* 0x000000060b047c11 */ /* 0x042fe2000f8e20ff */
[----:B------:R-:W-:Y:S01]  /*31b0*/  VIADD R2, R2, 0xb0 ;  /* 0x000000b002027836 */ /* 0x000fe20000000000 */
[----:B------:R-:W-:Y:S01]  /*31c0*/  SEL R8, R8, RZ, P0 ;  /* 0x000000ff08087207 */ /* 0x000fe20000000000 */
[----:B------:R-:W-:-:S03]  /*31d0*/  VIADD R11, R11, 0x1 ;  /* 0x000000010b0b7836 */ /* 0x000fc60000000000 */
[----:B------:R-:W1:Y:S01]  /*31e0*/  LDS.128 R4, [R4+0x130] ;  /* 0x0001300004047984 */ /* 0x000e620000000c00 */
[----:B------:R-:W-:Y:S02]  /*31f0*/  PRMT R2, RZ, 0x654, R2 ;  /* 0x00000654ff027816 */ /* 0x000fe40000000002 */
[C---:B------:R-:W-:Y:S01]  /*3200*/  ISETP.NE.AND P1, PT, R11.reuse, 0x2, PT ;  /* 0x000000020b00780c */ /* 0x040fe20003f25270 */
[----:B------:R-:W-:Y:S01]  /*3210*/  @!PT LDS RZ, [RZ] ;  /* 0x00000000fffff984 */ /* 0x000fe20000000800 */
[----:B------:R-:W-:Y:S01]  /*3220*/  @!PT LDS RZ, [RZ] ;  /* 0x00000000fffff984 */ /* 0x000fe20000000800 */
[----:B------:R-:W-:Y:S01]  /*3230*/  @!PT LDS RZ, [RZ] ;  /* 0x00000000fffff984 */ /* 0x000fe20000000800 */
[----:B------:R-:W-:Y:S01]  /*3240*/  @!PT LDS RZ, [RZ] ;  /* 0x00000000fffff984 */ /* 0x000fe20000000800 */
[----:B------:R2:W-:Y:S06]  /*3250*/  MEMBAR.ALL.CTA ;  /* 0x0000000000007992 */ /* 0x0005ec0000008000 */
[----:B--2---:R-:W2:Y:S01]  /*3260*/  FENCE.VIEW.ASYNC.S ;  /* 0x00000000000073c6 */ /* 0x004ea20000000000 */
[----:B------:R-:W-:Y:S01]  /*3270*/  SEL R11, R11, RZ, P1 ;  /* 0x000000ff0b0b7207 */ /* 0x000fe20000800000 */
[----:B--2---:R2:W-:Y:S01]  /*3280*/  SYNCS.ARRIVE.TRANS64.RED.A1T0 RZ, [R2+URZ], RZ ;  /* 0x000000ff02ff79a7 */ /* 0x0045e200081004ff */
[----:B-1----:R-:W-:-:S02]  /*3290*/  LOP3.LUT P3, RZ, R6, 0x1, RZ, 0xc0, !PT ;  /* 0x0000000106ff7812 */ /* 0x002fc4000786c0ff */
[----:B------:R-:W-:-:S04]  /*32a0*/  SEL R4, RZ, 0x1, P1 ;  /* 0x00000001ff047807 */ /* 0x000fc80000800000 */
[----:B------:R-:W-:Y:S02]  /*32b0*/  LOP3.LUT R10, R10, R4, RZ, 0x3c, !PT ;  /* 0x000000040a0a7212 */ /* 0x000fe400078e3cff */
[----:B--2---:R-:W-:-:S04]  /*32c0*/  SEL R2, RZ, 0x1, P0 ;  /* 0x00000001ff027807 */ /* 0x004fc80000000000 */
[----:B------:R-:W-:Y:S01]  /*32d0*/  LOP3.LUT R9, R9, R2, RZ, 0x3c, !PT ;  /* 0x0000000209097212 */ /* 0x000fe200078e3cff */
[----:B------:R-:W-:Y:S06]  /*32e0*/  @P3 BRA `(.L_x_52) ;  /* 0xfffffffc002c3947 */ /* 0x000fec000383ffff */
[----:B------:R-:W-:Y:S01]  /*32f0*/  ULEA UR4, UR5, UR6, 0x3 ;  /* 0x0000000605047291 */ /* 0x000fe2000f8e18ff */
[----:B------:R-:W-:-:S08]  /*3300*/  SHF.L.U32 R2, R12, 0x1f, RZ ;  /* 0x0000001f0c027819 */ /* 0x000fd000000006ff */
[----:B------:R-:W1:Y:S02]  /*3310*/  SYNCS.PHASECHK.TRANS64 P0, [UR4+0xb0], R2 ;  /* 0x0000b002ff0075a7 */ /* 0x000e640008001004 */
[----:B-1----:R-:W-:Y:S05]  /*3320*/  @P0 BRA `(.L_x_53) ;  /* 0x0000000000080947 */ /* 0x002fea0003800000 */
[----:B------:R-:W1:Y:S02]  /*3330*/  SYNCS.PHASECHK.TRANS64.TRYWAIT P0, [UR4+0xb0], R2 ;  /* 0x0000b002ff0075a7 */ /* 0x000e640008001104 */
[----:B-1----:R-:W-:Y:S05]  /*3340*/  @!P0 BRA `(.L_x_54) ;  /* 0x0000006000748947 */ /* 0x002fea0003800000 */
.L_x_53:
[----:B------:R-:W-:-:S04]  /*3350*/  UIADD3 UR7, UPT, UPT, UR5, 0x1, URZ ;  /* 0x0000000105077890 */ /* 0x000fc8000fffe0ff */
[----:B------:R-:W-:-:S04]  /*3360*/  UISETP.NE.AND UP0, UPT, UR7, 0x2, UPT ;  /* 0x000000020700788c */ /* 0x000fc8000bf05270 */
[----:B------:R-:W-:Y:S02]  /*3370*/  USEL UR8, URZ, 0x1, UP0 ;  /* 0x00000001ff087887 */ /* 0x000fe40008000000 */
[----:B------:R-:W-:-:S04]  /*3380*/  USEL UR7, UR7, URZ, UP0 ;  /* 0x000000ff07077287 */ /* 0x000fc80008000000 */
[----:B------:R-:W-:Y:S01]  /*3390*/  ULEA UR7, UR7, UR6, 0x3 ;  /* 0x0000000607077291 */ /* 0x000fe2000f8e18ff */
[----:B-1----:R-:W-:-:S04]  /*33a0*/  LOP3.LUT R2, R12, UR8, RZ, 0x3c, !PT ;  /* 0x000000080c027c12 */ /* 0x002fc8000f8e3cff */
[----:B------:R-:W-:-:S04]  /*33b0*/  SHF.L.U32 R0, R2, 0x1f, RZ ;  /* 0x0000001f02007819 */ /* 0x000fc800000006ff */
[----:B------:R-:W1:Y:S02]  /*33c0*/  SYNCS.PHASECHK.TRANS64 P0, [UR7+0xb0], R0 ;  /* 0x0000b000ff0075a7 */ /* 0x000e640008001007 */
[----:B-1----:R-:W-:Y:S05]  /*33d0*/  @P0 EXIT ;  /* 0x000000000000094d */ /* 0x002fea0003800000 */
[----:B------:R-:W-:Y:S02]  /*33e0*/  SHF.L.U32 R2, R2, 0x1f, RZ ;  /* 0x0000001f02027819 */ /* 0x000fe400000006ff */
[----:B------:R-:W-:-:S07]  /*33f0*/  MOV R0, UR7 ;  /* 0x0000000700007c02 */ /* 0x000fce0008000f00 */
.L_x_55:
[----:B-1----:R1:W2:Y:S02]  /*3400*/  SYNCS.PHASECHK.TRANS64.TRYWAIT P0, [R0+URZ+0xb0], R2 ;  /* 0x0000b002000075a7 */ /* 0x0022a400080011ff */
[----:B--2---:R-:W-:Y:S05]  /*3410*/  @!P0 NANOSLEEP.SYNCS 0x989680 ;  /* 0x009896800000895d */ /* 0x004fea0003900000 */
[----:B------:R-:W2:Y:S02]  /*3420*/  @!P0 SYNCS.PHASECHK.TRANS64 P0, [R0+URZ+0xb0], R2 ;  /* 0x0000b002000085a7 */ /* 0x000ea400080010ff */
[----:B--2---:R-:W-:Y:S05]  /*3430*/  @P0 EXIT ;  /* 0x000000000000094d */ /* 0x004fea0003800000 */
[----:B------:R-:W-:Y:S05]  /*3440*/  BRA `(.L_x_55) ;  /* 0xfffffffc00ec7947 */ /* 0x000fea000383ffff */
.L_x_48:
[----:B------:R-:W-:Y:S05]  /*3450*/  BRA.U UP4, `(.L_x_56) ;  /* 0x0000001104d87547 */ /* 0x000fea000b800000 */
[----:B------:R-:W-:Y:S01]  /*3460*/  UMOV UR4, 0x40 ;  /* 0x0000004000047882 */ /* 0x000fe20000000000 */
[----:B------:R-:W-:Y:S01]  /*3470*/  NOP ;  /* 0x0000000000007918 */ /* 0x000fe20000000000 */
[----:B------:R-:W-:Y:S01]  /*3480*/  ULEA UR5, UR47, UR4, 0x18 ;  /* 0x000000042f057291 */ /* 0x000fe2000f8ec0ff */
[----:B------:R-:W-:Y:S02]  /*3490*/  UMOV UR6, 0x400 ;  /* 0x0000040000067882 */ /* 0x000fe40000000000 */
[----:B------:R-:W-:-:S06]  /*34a0*/  ULEA UR6, UR47, UR6, 0x18 ;  /* 0x000000062f067291 */ /* 0x000fcc000f8ec0ff */
[----:B------:R-:W1:Y:S02]  /*34b0*/  LDS.U8 R0, [UR5+0x1c] ;  /* 0x00001c05ff007984 */ /* 0x000e640008000000 */
[----:B-1----:R-:W-:-:S13]  /*34c0*/  ISETP.NE.AND P0, PT, R0, RZ, PT ;  /* 0x000000ff0000720c */ /* 0x002fda0003f05270 */
[----:B------:R-:W-:Y:S05]  /*34d0*/  @P0 BRA `(.L_x_57) ;  /* 0x0000000400080947 */ /* 0x000fea0003800000 */
[----:B------:R-:W-:Y:S02]  /*34e0*/  UISETP.NE.U32.AND UP1, UPT, UR48, 0x1, UPT ;  /* 0x000000013000788c */ /* 0x000fe4000bf25070 */
[----:B------:R-:W-:-:S07]  /*34f0*/  UIADD3 UR7, UPT, UPT, UR5, 0x8, URZ ;  /* 0x0000000805077890 */ /* 0x000fce000fffe0ff */
[----:B------:R-:W-:Y:S05]  /*3500*/  BRA.U !UP1, `(.L_x_58) ;  /* 0x00000001099c7547 */ /* 0x000fea000b800000 */
[----:B------:R-:W-:Y:S01]  /*3510*/  ELECT P0, URZ, PT ;  /* 0x0000000000ff782f */ /* 0x000fe20003800000 */
[----:B------:R-:W-:-:S12]  /*3520*/  BSSY B0, `(.L_x_58) ;  /* 0x0000025000007945 */ /* 0x000fd80003800000 */
[----:B------:R-:W-:Y:S05]  /*3530*/  @!P0 BRA `(.L_x_59) ;  /* 0x00000000008c8947 */ /* 0x000fea0003800000 */
[----:B------:R-:W-:-:S05]  /*3540*/  UMOV UR4, 0x10 ;  /* 0x0000001000047882 */ /* 0x000fca0000000000 */
[----:B------:R-:W-:Y:S04]  /*3550*/  DEPBAR.LE SB1, 0x36 ;  /* 0x00009d800000791a */ /* 0x000fe80000000000 */
[----:B------:R-:W1:Y:S02]  /*3560*/  UTCATOMSWS.2CTA.FIND_AND_SET.ALIGN UP0, UR4, UR4 ;  /* 0x00000004000475e3 */ /* 0x000e640008200800 */
[----:B-1----:R-:W-:Y:S01]  /*3570*/  MOV R10, UR4 ;  /* 0x00000004000a7c02 */ /* 0x002fe20008000f00 */
[----:B------:R-:W-:Y:S06]  /*3580*/  BRA.U UP0, `(.L_x_60) ;  /* 0x0000000100187547 */ /* 0x000fec000b800000 */
.L_x_61:
[----:B------:R-:W-:Y:S05]  /*3590*/  NANOSLEEP 0x64 ;  /* 0x000000640000795d */ /* 0x000fea0003800000 */
[----:B------:R-:W-:-:S05]  /*35a0*/  UMOV UR4, 0x10 ;  /* 0x0000001000047882 */ /* 0x000fca0000000000 */
[----:B------:R-:W-:Y:S04]  /*35b0*/  DEPBAR.LE SB1, 0x36 ;  /* 0x00009d800000791a */ /* 0x000fe80000000000 */
[----:B------:R-:W1:Y:S02]  /*35c0*/  UTCATOMSWS.2CTA.FIND_AND_SET.ALIGN UP0, UR4, UR4 ;  /* 0x00000004000475e3 */ /* 0x000e640008200800 */
[----:B-1----:R-:W-:Y:S01]  /*35d0*/  MOV R10, UR4 ;  /* 0x00000004000a7c02 */ /* 0x002fe20008000f00 */
[----:B------:R-:W-:Y:S05]  /*35e0*/  BRA.U !UP0, `(.L_x_61) ;  /* 0xfffffffd08e87547 */ /* 0x000fea000b83ffff */
.L_x_60:
[----:B------:R-:W1:Y:S01]  /*35f0*/  LDS R6, [UR5+0x10] ;  /* 0x00001005ff067984 */ /* 0x000e620008000800 */
[----:B------:R-:W-:Y:S01]  /*3600*/  IMAD.U32 R0, RZ, RZ, UR6 ;  /* 0x00000006ff007e24 */ /* 0x000fe2000f8e00ff */
[----:B------:R-:W-:-:S03]  /*3610*/  MOV R4, UR49 ;  /* 0x0000003100047c02 */ /* 0x000fc60008000f00 */
[----:B------:R-:W-:Y:S01]  /*3620*/  VIADD R0, R0, 0x150 ;  /* 0x0000015000007836 */ /* 0x000fe20000000000 */
[----:B-1----:R-:W-:-:S04]  /*3630*/  SHF.L.U32 R6, R6, 0x1f, RZ ;  /* 0x0000001f06067819 */ /* 0x002fc800000006ff */
[----:B------:R-:W1:Y:S02]  /*3640*/  SYNCS.PHASECHK.TRANS64.TRYWAIT P0, [UR5+0x8], R6 ;  /* 0x00000806ff0075a7 */ /* 0x000e640008001105 */
[----:B-1----:R-:W-:Y:S05]  /*3650*/  @P0 BRA `(.L_x_62) ;  /* 0x0000000000080947 */ /* 0x002fea0003800000 */
[----:B------:R-:W1:Y:S02]  /*3660*/  SYNCS.PHASECHK.TRANS64.TRYWAIT P0, [UR5+0x8], R6 ;  /* 0x00000806ff0075a7 */ /* 0x000e640008001105 */
[----:B-1----:R-:W-:Y:S05]  /*3670*/  @!P0 BRA `(.L_x_63) ;  /* 0x0000005c00c08947 */ /* 0x002fea0003800000 */
.L_x_62:
[----:B------:R-:W-:Y:S01]  /*3680*/  PRMT R4, R4, 0x654, R0 ;  /* 0x0000065404047816 */ /* 0x000fe20000000000 */
[----:B------:R-:W-:Y:S01]  /*3690*/  HFMA2 R0, -RZ, RZ, 0, 5.9604644775390625e-08 ;  /* 0x00000001ff007431 */ /* 0x000fe200000001ff */
[----:B------:R-:W-:Y:S01]  /*36a0*/  UPRMT UR4, UR49, 0x654, UR7 ;  /* 0x0000065431047896 */ /* 0x000fe20008000007 */
[----:B------:R-:W-:Y:S02]  /*36b0*/  IMAD.MOV.U32 R8, RZ, RZ, 0xffff ;  /* 0x0000ffffff087424 */ /* 0x000fe400078e00ff */
[----:B-1----:R-:W-:Y:S02]  /*36c0*/  IMAD.MOV.U32 R6, RZ, RZ, 0x4 ;  /* 0x00000004ff067424 */ /* 0x002fe400078e00ff */
[----:B------:R-:W-:Y:S01]  /*36d0*/  IMAD.SHL.U32 R9, R10, 0x20, RZ ;  /* 0x000000200a097824 */ /* 0x000fe200078e00ff */
[----:B------:R-:W-:Y:S02]  /*36e0*/  MOV R5, UR4 ;  /* 0x0000000400057c02 */ /* 0x000fe40008000f00 */
[-C--:B------:R-:W-:Y:S01]  /*36f0*/  SHF.L.U32 R8, R8, R10.reuse, RZ ;  /* 0x0000000a08087219 */ /* 0x080fe200000006ff */
[----:B------:R1:W-:Y:S01]  /*3700*/  SYNCS.ARRIVE.TRANS64.RED RZ, [UR4], R6 ;  /* 0x00000006ffff79a7 */ /* 0x0003e20008000404 */
[----:B------:R-:W-:Y:S01]  /*3710*/  SHF.L.U32 R7, R0, R10, RZ ;  /* 0x0000000a00077219 */ /* 0x000fe200000006ff */
[----:B------:R1:W-:Y:S04]  /*3720*/  STS [UR6+0x150], R9 ;  /* 0x00015009ff007988 */ /* 0x0003e80008000806 */
[----:B------:R1:W-:Y:S04]  /*3730*/  STAS [R4.64], R10 ;  /* 0x0000000a04007dbd */ /* 0x0003e8000c0008ff */
[----:B------:R1:W-:Y:S04]  /*3740*/  ATOMS.OR RZ, [UR5+0x14], R8 ;  /* 0x00001408ffff798c */ /* 0x0003e8000b000005 */
[----:B------:R1:W-:Y:S04]  /*3750*/  ATOMS.OR RZ, [UR5+0x18], R7 ;  /* 0x00001807ffff798c */ /* 0x0003e8000b000005 */
[----:B------:R1:W-:Y:S02]  /*3760*/  ATOMS.XOR RZ, [UR5+0x10], R0 ;  /* 0x00001000ffff798c */ /* 0x0003e4000b800005 */
.L_x_59:
[----:B------:R-:W-:Y:S05]  /*3770*/  BSYNC B0 ;  /* 0x0000000000007941 */ /* 0x000fea0003800000 */
.L_x_58:
[----:B------:R-:W-:Y:S05]  /*3780*/  BRA.U UP1, `(.L_x_64) ;  /* 0x00000001016c7547 */ /* 0x000fea000b800000 */
[----:B------:R-:W-:-:S03]  /*3790*/  UMOV UR4, 0xffffffff ;  /* 0xffffffff00047882 */ /* 0x000fc60000000000 */
[----:B------:R-:W-:Y:S05]  /*37a0*/  BRA.DIV UR4, `(.L_x_65) ;  /* 0x0000005e048c7947 */ /* 0x000fea000b800000 */
[----:B------:R-:W-:-:S13]  /*37b0*/  ELECT P6, URZ, PT ;  /* 0x0000000000ff782f */ /* 0x000fda00038c0000 */
.L_x_169:
[----:B------:R-:W-:Y:S05]  /*37c0*/  @!P6 BRA `(.L_x_64) ;  /* 0x00000000005ce947 */ /* 0x000fea0003800000 */
[----:B-1----:R-:W1:Y:S02]  /*37d0*/  LDS R4, [UR5+0x10] ;  /* 0x00001005ff047984 */ /* 0x002e640008000800 */
[----:B-1----:R-:W-:-:S04]  /*37e0*/  SHF.L.U32 R4, R4, 0x1f, RZ ;  /* 0x0000001f04047819 */ /* 0x002fc800000006ff */
[----:B------:R-:W1:Y:S02]  /*37f0*/  SYNCS.PHASECHK.TRANS64.TRYWAIT P0, [UR5+0x8], R4 ;  /* 0x00000804ff0075a7 */ /* 0x000e640008001105 */
[----:B-1----:R-:W-:Y:S05]  /*3800*/  @P0 BRA `(.L_x_66) ;  /* 0x0000000000080947 */ /* 0x002fea0003800000 */
[----:B------:R-:W1:Y:S02]  /*3810*/  SYNCS.PHASECHK.TRANS64.TRYWAIT P0, [UR5+0x8], R4 ;  /* 0x00000804ff0075a7 */ /* 0x000e640008001105 */
[----:B-1----:R-:W-:Y:S05]  /*3820*/  @!P0 BRA `(.L_x_67) ;  /* 0x0000005c008c8947 */ /* 0x002fea0003800000 */
.L_x_66:
[----:B------:R-:W2:Y:S01]  /*3830*/  LDS R6, [UR6+0x150] ;  /* 0x00015006ff067984 */ /* 0x000ea20008000800 */
[----:B-1----:R-:W-:Y:S02]  /*3840*/  HFMA2 R0, -RZ, RZ, 0, 5.9604644775390625e-08 ;  /* 0x00000001ff007431 */ /* 0x002fe400000001ff */
[----:B------:R-:W-:Y:S01]  /*3850*/  IMAD.MOV.U32 R4, RZ, RZ, 0xffff ;  /* 0x0000ffffff047424 */ /* 0x000fe200078e00ff */
[----:B------:R-:W-:Y:S01]  /*3860*/  UPRMT UR4, UR49, 0x654, UR7 ;  /* 0x0000065431047896 */ /* 0x000fe20008000007 */
[----:B--2---:R-:W-:-:S03]  /*3870*/  IMAD.SHL.U32 R5, R6, 0x20, RZ ;  /* 0x0000002006057824 */ /* 0x004fc600078e00ff */
[-C--:B------:R-:W-:Y:S02]  /*3880*/  SHF.L.U32 R4, R4, R6.reuse, RZ ;  /* 0x0000000604047219 */ /* 0x080fe400000006ff */
[----:B------:R-:W-:Y:S01]  /*3890*/  SHF.L.U32 R6, R0, R6, RZ ;  /* 0x0000000600067219 */ /* 0x000fe200000006ff */
[----:B------:R2:W-:Y:S04]  /*38a0*/  STS [UR6+0x150], R5 ;  /* 0x00015005ff007988 */ /* 0x0005e80008000806 */
[----:B------:R2:W-:Y:S04]  /*38b0*/  ATOMS.OR RZ, [UR5+0x14], R4 ;  /* 0x00001404ffff798c */ /* 0x0005e8000b000005 */
[----:B------:R2:W-:Y:S01]  /*38c0*/  ATOMS.OR RZ, [UR5+0x18], R6 ;  /* 0x00001806ffff798c */ /* 0x0005e2000b000005 */
[----:B------:R-:W-:Y:S03]  /*38d0*/  SYNCS.ARRIVE.TRANS64.RED.A1T0 RZ, [UR4], RZ ;  /* 0x000000ffffff79a7 */ /* 0x000fe60008100404 */
[----:B------:R2:W-:Y:S01]  /*38e0*/  ATOMS.XOR RZ, [UR5+0x10], R0 ;  /* 0x00001000ffff798c */ /* 0x0005e2000b800005 */
[----:B------:R-:W-:Y:S05]  /*38f0*/  BRA `(.L_x_64) ;  /* 0x0000000000107947 */ /* 0x000fea0003800000 */
.L_x_57:
[----:B------:R-:W-:Y:S02]  /*3900*/  MOV R0, 0xffffffff ;  /* 0xffffffff00007802 */ /* 0x000fe40000000f00 */
[----:B------:R-:W-:-:S03]  /*3910*/  MOV R4, 0x3940 ;  /* 0x0000394000047802 */ /* 0x000fc60000000f00 */
[----:B------:R1:W-:Y:S04]  /*3920*/  STS [UR6+0x150], R0 ;  /* 0x00015000ff007988 */ /* 0x0003e80008000806 */
[----:B-1---5:R-:W-:Y:S05]  /*3930*/  CALL.REL.NOINC `($__internal_1_$__cuda_sm10x_tcgen05_guardrail_trap_phase_invalid_during_alloc) ;  /* 0x0000006400607944 */ /* 0x022fea0003c00000 */
.L_x_64:
[----:B------:R-:W-:Y:S05]  /*3940*/  WARPSYNC.ALL ;  /* 0x0000000000007948 */ /* 0x000fea0003800000 */
[----:B------:R-:W3:Y:S01]  /*3950*/  S2UR UR4, SR_CgaCtaId ;  /* 0x00000000000479c3 */ /* 0x000ee20000008800 */
[----:B------:R-:W-:Y:S01]  /*3960*/  UMOV UR26, 0x400 ;  /* 0x00000400001a7882 */ /* 0x000fe20000000000 */
[----:B------:R-:W-:-:S06]  /*3970*/  NOP ;  /* 0x0000000000007918 */ /* 0x000fcc0000000000 */
[----:B------:R-:W-:Y:S06]  /*3980*/  BAR.ARV 0x6, 0xa0 ;  /* 0x0182800000007b1d */ /* 0x000fec0000002000 */
[----:B------:R-:W4:Y:S01]  /*3990*/  LDCU UR6, c[0x0][0x38c] ;  /* 0x00007180ff0677ac */ /* 0x000f220008000800 */
[----:B------:R-:W-:Y:S01]  /*39a0*/  LOP3.LUT R3, R3, 0xffff, RZ, 0xc0, !PT ;  /* 0x0000ffff03037812 */ /* 0x000fe200078ec0ff */
[----:B-1----:R-:W-:Y:S01]  /*39b0*/  IMAD.MOV.U32 R9, RZ, RZ, 0x1 ;  /* 0x00000001ff097424 */ /* 0x002fe200078e00ff */
[----:B------:R-:W-:Y:S01]  /*39c0*/  LOP3.LUT R2, R2, 0xffff, RZ, 0xc0, !PT ;  /* 0x0000ffff02027812 */ /* 0x000fe200078ec0ff */
[----:B------:R-:W-:Y:S01]  /*39d0*/  IMAD.MOV.U32 R8, RZ, RZ, RZ ;  /* 0x000000ffff087224 */ /* 0x000fe200078e00ff */
[----:B------:R-:W-:Y:S01]  /*39e0*/  R2UR UR28, R3 ;  /* 0x00000000031c72ca */ /* 0x000fe200000e0000 */
[----:B------:R-:W-:Y:S01]  /*39f0*/  UMOV UR32, URZ ;  /* 0x000000ff00207c82 */ /* 0x000fe20008000000 */
[----:B------:R-:W-:-:S02]  /*3a00*/  R2UR UR42, R2 ;  /* 0x00000000022a72ca */ /* 0x000fc400000e0000 */
[----:B------:R-:W-:Y:S01]  /*3a10*/  CS2R R2, SRZ ;  /* 0x0000000000027805 */ /* 0x000fe2000001ff00 */
[----:B------:R-:W-:Y:S01]  /*3a20*/  UMOV UR23, URZ ;  /* 0x000000ff00177c82 */ /* 0x000fe20008000000 */
[----:B---3--:R-:W-:Y:S01]  /*3a30*/  ULEA UR26, UR4, UR26, 0x18 ;  /* 0x0000001a041a7291 */ /* 0x008fe2000f8ec0ff */
[----:B------:R-:W-:Y:S01]  /*3a40*/  UMOV UR22, URZ ;  /* 0x000000ff00167c82 */ /* 0x000fe20008000000 */
[----:B------:R-:W-:Y:S02]  /*3a50*/  UISETP.NE.AND UP3, UPT, UR48, URZ, UPT ;  /* 0x000000ff3000728c */ /* 0x000fe4000bf65270 */
[----:B------:R-:W-:Y:S02]  /*3a60*/  UIADD3 UR5, UPT, UPT, UR26, 0x4300, URZ ;  /* 0x000043001a057890 */ /* 0x000fe4000fffe0ff */
[----:B------:R-:W-:-:S03]  /*3a70*/  UIADD3 UR4, UPT, UPT, UR26, 0xe300, URZ ;  /* 0x0000e3001a047890 */ /* 0x000fc6000fffe0ff */
[----:B--2---:R-:W1:Y:S01]  /*3a80*/  LDS R0, [UR26+0x150] ;  /* 0x0001501aff007984 */ /* 0x004e620008000800 */
[----:B----4-:R-:W-:Y:S02]  /*3a90*/  UIADD3 UR6, UPT, UPT, UR6, 0x3f, URZ ;  /* 0x0000003f06067890 */ /* 0x010fe4000fffe0ff */
[----:B------:R-:W-:Y:S02]  /*3aa0*/  USHF.R.U32.HI UR5, URZ, 0x4, UR5 ;  /* 0x00000004ff057899 */ /* 0x000fe40008011605 */
[----:B------:R-:W-:Y:S02]  /*3ab0*/  USHF.R.S32.HI UR33, URZ, 0x1f, UR6 ;  /* 0x0000001fff217899 */ /* 0x000fe40008011406 */
[----:B------:R-:W-:Y:S02]  /*3ac0*/  USHF.R.U32.HI UR4, URZ, 0x4, UR4 ;  /* 0x00000004ff047899 */ /* 0x000fe40008011604 */
[----:B------:R-:W-:Y:S02]  /*3ad0*/  ULEA.HI UR33, UR33, UR6, URZ, 0x6 ;  /* 0x0000000621217291 */ /* 0x000fe4000f8f30ff */
[----:B------:R-:W-:-:S02]  /*3ae0*/  ULOP3.LUT UR5, UR5, 0x3fff, URZ, 0xc0, !UPT ;  /* 0x00003fff05057892 */ /* 0x000fc4000f8ec0ff */
[----:B------:R-:W-:Y:S02]  /*3af0*/  USHF.R.S32.HI UR33, URZ, 0x6, UR33 ;  /* 0x00000006ff217899 */ /* 0x000fe40008011421 */
[----:B------:R-:W-:Y:S02]  /*3b00*/  ULOP3.LUT UR30, UR4, 0x3fff, URZ, 0xc0, !UPT ;  /* 0x00003fff041e7892 */ /* 0x000fe4000f8ec0ff */
[----:B------:R-:W-:Y:S01]  /*3b10*/  UISETP.LT.AND UP0, UPT, UR33, 0x1, UPT ;  /* 0x000000012100788c */ /* 0x000fe2000bf01270 */
[----:B------:R-:W-:Y:S01]  /*3b20*/  UMOV UR40, 0x0 ;  /* 0x0000000000287882 */ /* 0x000fe20000000000 */
[----:B------:R-:W-:Y:S01]  /*3b30*/  UMOV UR41, 0x8200010 ;  /* 0x0820001000297882 */ /* 0x000fe20000000000 */
[----:B------:R-:W-:Y:S02]  /*3b40*/  ULOP3.LUT UR29, UR5, 0x10000, URZ, 0xfc, !UPT ;  /* 0x00010000051d7892 */ /* 0x000fe4000f8efcff */
[----:B------:R-:W-:Y:S02]  /*3b50*/  ULOP3.LUT UR30, UR30, 0x10000, URZ, 0xfc, !UPT ;  /* 0x000100001e1e7892 */ /* 0x000fe4000f8efcff */
[----:B------:R-:W-:Y:S01]  /*3b60*/  USEL UR43, UR33, 0x1, !UP0 ;  /* 0x00000001212b7887 */ /* 0x000fe2000c000000 */
[----:B------:R-:W-:Y:S01]  /*3b70*/  UMOV UR38, 0x0 ;  /* 0x0000000000267882 */ /* 0x000fe20000000000 */
[----:B------:R-:W-:Y:S01]  /*3b80*/  UMOV UR39, 0x8200010 ;  /* 0x0820001000277882 */ /* 0x000fe20000000000 */
[----:B------:R-:W-:Y:S01]  /*3b90*/  UMOV UR36, 0x0 ;  /* 0x0000000000247882 */ /* 0x000fe20000000000 */
[----:B------:R-:W-:Y:S01]  /*3ba0*/  UMOV UR37, 0x8200010 ;  /* 0x0820001000257882 */ /* 0x000fe20000000000 */
[----:B------:R-:W-:Y:S01]  /*3bb0*/  UMOV UR34, 0x0 ;  /* 0x0000000000227882 */ /* 0x000fe20000000000 */
[----:B------:R-:W-:Y:S01]  /*3bc0*/  UMOV UR35, 0x8200010 ;  /* 0x0820001000237882 */ /* 0x000fe20000000000 */
[----:B-1----:R-:W-:-:S15]  /*3bd0*/  R2UR UR44, R0 ;  /* 0x00000000002c72ca */ /* 0x002fde00000e0000 */
.L_x_75:
[C---:B------:R-:W-:Y:S02]  /*3be0*/  LEA R0, R8.reuse, UR26, 0x3 ;  /* 0x0000001a08007c11 */ /* 0x040fe4000f8e18ff */
[----:B------:R-:W-:Y:S02]  /*3bf0*/  SHF.L.U32 R4, R3, 0x1f, RZ ;  /* 0x0000001f03047819 */ /* 0x000fe400000006ff */
[----:B------:R-:W-:Y:S02]  /*3c00*/  LEA R5, R8, UR26, 0x4 ;  /* 0x0000001a08057c11 */ /* 0x000fe4000f8e20ff */
[----:B------:R-:W1:Y:S02]  /*3c10*/  SYNCS.PHASECHK.TRANS64.TRYWAIT P0, [R0+URZ+0xa0], R4 ;  /* 0x0000a004000075a7 */ /* 0x000e6400080011ff */
[----:B-1-3--:R-:W-:Y:S05]  /*3c20*/  @!P0 BRA `(.L_x_68) ;  /* 0x0000005800a48947 */ /* 0x00afea0003800000 */
.L_x_170:
[----:B-1----:R-:W1:Y:S01]  /*3c30*/  LDS.128 R4, [R5+0x130] ;  /* 0x0001300005047984 */ /* 0x002e620000000c00 */
[----:B------:R-:W-:Y:S02]  /*3c40*/  VIADD R0, R0, 0xb0 ;  /* 0x000000b000007836 */ /* 0x000fe40000000000 */
[----:B------:R-:W-:Y:S01]  /*3c50*/  VIADD R8, R8, 0x1 ;  /* 0x0000000108087836 */ /* 0x000fe20000000000 */
[----:B------:R-:W-:Y:S01]  /*3c60*/  @!PT LDS RZ, [RZ] ;  /* 0x00000000fffff984 */ /* 0x000fe20000000800 */
[----:B------:R-:W-:Y:S01]  /*3c70*/  @!PT LDS RZ, [RZ] ;  /* 0x00000000fffff984 */ /* 0x000fe20000000800 */
[----:B------:R-:W-:Y:S01]  /*3c80*/  @!PT LDS RZ, [RZ] ;  /* 0x00000000fffff984 */ /* 0x000fe20000000800 */
[----:B------:R-:W-:Y:S01]  /*3c90*/  @!PT LDS RZ, [RZ] ;  /* 0x00000000fffff984 */ /* 0x000fe20000000800 */
[----:B------:R2:W-:Y:S06]  /*3ca0*/  MEMBAR.ALL.CTA ;  /* 0x0000000000007992 */ /* 0x0005ec0000008000 */
[----:B--2---:R-:W2:Y:S01]  /*3cb0*/  FENCE.VIEW.ASYNC.S ;  /* 0x00000000000073c6 */ /* 0x004ea20000000000 */
[----:B------:R-:W-:-:S04]  /*3cc0*/  PRMT R0, RZ, 0x654, R0 ;  /* 0x00000654ff007816 */ /* 0x000fc80000000000 */
[----:B--2---:R2:W-:Y:S01]  /*3cd0*/  SYNCS.ARRIVE.TRANS64.RED.A1T0 RZ, [R0+URZ], RZ ;  /* 0x000000ff00ff79a7 */ /* 0x0045e200081004ff */
[----:B-1----:R-:W-:Y:S01]  /*3ce0*/  LOP3.LUT P1, RZ, R6, 0x1, RZ, 0xc0, !PT ;  /* 0x0000000106ff7812 */ /* 0x002fe2000782c0ff */
[----:B--2---:R-:W-:-:S12]  /*3cf0*/  BRA.U UP3, `(.L_x_69) ;  /* 0x0000000503087547 */ /* 0x004fd8000b800000 */
[----:B------:R-:W1:Y:S01]  /*3d00*/  LDCU UR4, c[0x0][0x38c] ;  /* 0x00007180ff0477ac */ /* 0x000e620008000800 */
[----:B------:R-:W-:Y:S02]  /*3d10*/  PLOP3.LUT P2, PT, PT, PT, PT, 0x80, 0x8 ;  /* 0x000000000008781c */ /* 0x000fe40003f4f070 */
[----:B------:R-:W-:Y:S01]  /*3d20*/  SHF.L.U32 R4, R9, 0x1f, RZ ;  /* 0x0000001f09047819 */ /* 0x000fe200000006ff */
[----:B------:R-:W-:Y:S02]  /*3d30*/  ULEA UR31, UR32, UR26, 0x3 ;  /* 0x0000001a201f7291 */ /* 0x000fe4000f8e18ff */
[----:B------:R-:W-:Y:S02]  /*3d40*/  ULEA UR11, UR32, UR44, 0x6 ;  /* 0x0000002c200b7291 */ /* 0x000fe4000f8e30ff */
[----:B-1----:R-:W-:-:S06]  /*3d50*/  UISETP.GE.AND UP0, UPT, UR4, 0x1, UPT ;  /* 0x000000010400788c */ /* 0x002fcc000bf06270 */
[----:B------:R-:W-:-:S05]  /*3d60*/  PLOP3.LUT P0, PT, PT, PT, UP0, 0x80, 0x8 ;  /* 0x000000000008781c */ /* 0x000fca0003f0f008 */
[----:B------:R-:W-:-:S08]  /*3d70*/  @UP0 ULEA UR4, UR23, UR26, 0x3 ;  /* 0x0000001a17040291 */ /* 0x000fd0000f8e18ff */
[----:B------:R-:W-:-:S04]  /*3d80*/  @P0 SHF.L.U32 R0, R2, 0x1f, RZ ;  /* 0x0000001f02000819 */ /* 0x000fc800000006ff */
[----:B------:R1:W2:Y:S01]  /*3d90*/  @P0 SYNCS.PHASECHK.TRANS64.TRYWAIT P2, [UR4], R0 ;  /* 0x00000000ff0005a7 */ /* 0x0002a20008041104 */
[----:B------:R-:W3:Y:S02]  /*3da0*/  SYNCS.PHASECHK.TRANS64.TRYWAIT P0, [UR31+0xe0], R4 ;  /* 0x0000e004ff0075a7 */ /* 0x000ee4000800111f */
[----:B-123--:R-:W-:Y:S05]  /*3db0*/  @!P0 BRA `(.L_x_70) ;  /* 0x0000005800548947 */ /* 0x00efea0003800000 */
.L_x_172:
[----:B------:R-:W-:Y:S01]  /*3dc0*/  UMOV UR27, UR22 ;  /* 0x00000016001b7c82 */ /* 0x000fe20008000000 */
[----:B------:R-:W-:Y:S05]  /*3dd0*/  BRA.U !UP0, `(.L_x_71) ;  /* 0x0000000108c07547 */ /* 0x000fea000b800000 */
[----:B------:R-:W-:Y:S02]  /*3de0*/  UIADD3 UR27, UPT, UPT, UR43, UR22, URZ ;  /* 0x000000162b1b7290 */ /* 0x000fe4000fffe0ff */
[----:B------:R-:W-:Y:S01]  /*3df0*/  UPLOP3.LUT UP2, UPT, UPT, UPT, UPT, 0x40, 0x4 ;  /* 0x000000000004789c */ /* 0x000fe20003f4e870 */
[----:B------:R-:W-:Y:S01]  /*3e00*/  UMOV UR24, UR33 ;  /* 0x0000002100187c82 */ /* 0x000fe20008000000 */
[----:B------:R-:W-:-:S09]  /*3e10*/  UMOV UR10, UR23 ;  /* 0x00000017000a7c82 */ /* 0x000fd20008000000 */
.L_x_74:
[----:B--2---:R-:W-:Y:S01]  /*3e20*/  ULEA UR5, UR10, UR26, 0x3 ;  /* 0x0000001a0a057291 */ /* 0x004fe2000f8e18ff */
[----:B---3--:R-:W-:Y:S11]  /*3e30*/  @P2 BRA `(.L_x_72) ;  /* 0x00000000000c2947 */ /* 0x008ff60003800000 */
[----:B-1----:R-:W-:Y:S04]  /*3e40*/  SHF.L.U32 R4, R2, 0x1f, RZ ;  /* 0x0000001f02047819 */ /* 0x002fe800000006ff */
[----:B------:R-:W1:Y:S02]  /*3e50*/  SYNCS.PHASECHK.TRANS64.TRYWAIT P0, [UR5], R4 ;  /* 0x00000004ff0075a7 */ /* 0x000e640008001105 */
[----:B-1----:R-:W-:Y:S05]  /*3e60*/  @!P0 BRA `(.L_x_73) ;  /* 0x0000005800408947 */ /* 0x002fea0003800000 */
.L_x_72:
[----:B------:R-:W-:Y:S01]  /*3e70*/  UISETP.NE.AND UP0, UPT, UR24, 0x1, UPT ;  /* 0x000000011800788c */ /* 0x000fe2000bf05270 */
[----:B------:R-:W-:Y:S01]  /*3e80*/  PLOP3.LUT P2, PT, PT, PT, PT, 0x80, 0x8 ;  /* 0x000000000008781c */ /* 0x000fe20003f4f070 */
[----:B------:R-:W-:Y:S02]  /*3e90*/  UIADD3 UR4, UPT, UPT, UR10, 0x1, URZ ;  /* 0x000000010a047890 */ /* 0x000fe4000fffe0ff */
[----:B------:R-:W-:Y:S02]  /*3ea0*/  UIADD3 UR25, UPT, UPT, UR5, 0x28, URZ ;  /* 0x0000002805197890 */ /* 0x000fe4000fffe0ff */
[----:B------:R-:W-:Y:S01]  /*3eb0*/  UISETP.NE.AND UP1, UPT, UR4, 0x5, UPT ;  /* 0x000000050400788c */ /* 0x000fe2000bf25270 */
[----:B------:R-:W-:Y:S01]  /*3ec0*/  PLOP3.LUT P0, PT, PT, PT, UP0, 0x80, 0x8 ;  /* 0x000000000008781c */ /* 0x000fe20003f0f008 */
[----:B------:R-:W-:Y:S02]  /*3ed0*/  UIADD3 UR22, UPT, UPT, UR22, 0x1, URZ ;  /* 0x0000000116167890 */ /* 0x000fe4000fffe0ff */
[----:B------:R-:W-:Y:S02]  /*3ee0*/  USEL UR6, URZ, 0x1, UP1 ;  /* 0x00000001ff067887 */ /* 0x000fe40008800000 */
[----:B------:R-:W-:Y:S02]  /*3ef0*/  USEL UR23, UR4, URZ, UP1 ;  /* 0x000000ff04177287 */ /* 0x000fe40008800000 */
[----:B------:R-:W-:Y:S02]  /*3f00*/  UIADD3 UR24, UPT, UPT, UR24, -0x1, URZ ;  /* 0xffffffff18187890 */ /* 0x000fe4000fffe0ff */
[----:B------:R-:W-:Y:S01]  /*3f10*/  @UP0 ULEA UR4, UR23, UR26, 0x3 ;  /* 0x0000001a17040291 */ /* 0x000fe2000f8e18ff */
[----:B------:R-:W-:Y:S01]  /*3f20*/  LOP3.LUT R2, R2, UR6, RZ, 0x3c, !PT ;  /* 0x0000000602027c12 */ /* 0x000fe2000f8e3cff */
[----:B------:R-:W-:Y:S02]  /*3f30*/  ULEA UR6, UR10, UR30, 0x9 ;  /* 0x0000001e0a067291 */ /* 0x000fe4000f8e48ff */
[----:B------:R-:W-:Y:S01]  /*3f40*/  UISETP.NE.AND UP0, UPT, UR22, UR27, UPT ;  /* 0x0000001b1600728c */ /* 0x000fe2000bf05270 */
[----:B-1----:R-:W-:Y:S01]  /*3f50*/  @P0 SHF.L.U32 R0, R2, 0x1f, RZ ;  /* 0x0000001f02000819 */ /* 0x002fe200000006ff */
[----:B------:R-:W-:Y:S02]  /*3f60*/  UIADD3 UR20, UPT, UPT, UR6, 0x2, URZ ;  /* 0x0000000206147890 */ /* 0x000fe4000fffe0ff */
[----:B------:R-:W-:Y:S01]  /*3f70*/  UIADD3 UR16, UPT, UPT, UR6, 0x4, URZ ;  /* 0x0000000406107890 */ /* 0x000fe2000fffe0ff */
[----:B------:R2:W3:Y:S01]  /*3f80*/  @P0 SYNCS.PHASECHK.TRANS64.TRYWAIT P2, [UR4], R0 ;  /* 0x00000000ff0005a7 */ /* 0x0004e20008041104 */
[----:B------:R-:W-:Y:S02]  /*3f90*/  ULEA UR4, UR10, UR29, 0x9 ;  /* 0x0000001d0a047291 */ /* 0x000fe4000f8e48ff */
[----:B------:R-:W-:Y:S02]  /*3fa0*/  UIADD3 UR12, UPT, UPT, UR6, 0x6, URZ ;  /* 0x00000006060c7890 */ /* 0x000fe4000fffe0ff */
[----:B------:R-:W-:Y:S02]  /*3fb0*/  UIADD3 UR18, UPT, UPT, UR4, 0x2, URZ ;  /* 0x0000000204127890 */ /* 0x000fe4000fffe0ff */
[----:B------:R-:W-:Y:S02]  /*3fc0*/  UIADD3 UR14, UPT, UPT, UR4, 0x4, URZ ;  /* 0x00000004040e7890 */ /* 0x000fe4000fffe0ff */
[----:B------:R-:W-:Y:S01]  /*3fd0*/  UIADD3 UR8, UPT, UPT, UR4, 0x6, URZ ;  /* 0x0000000604087890 */ /* 0x000fe2000fffe0ff */
[----:B------:R-:W-:Y:S01]  /*3fe0*/  UMOV UR7, 0x40004040 ;  /* 0x4000404000077882 */ /* 0x000fe20000000000 */
[----:B------:R-:W-:Y:S01]  /*3ff0*/  UMOV UR5, 0x40004040 ;  /* 0x4000404000057882 */ /* 0x000fe20000000000 */
[----:B------:R-:W-:Y:S01]  /*4000*/  UMOV UR21, 0x40004040 ;  /* 0x4000404000157882 */ /* 0x000fe20000000000 */
[----:B------:R2:W-:Y:S01]  /*4010*/  UTCHMMA.2CTA gdesc[UR4], gdesc[UR6], tmem[UR11], tmem[UR40], idesc[UR41], UP2 ;  /* 0x00ff2806040075ea */ /* 0x0005e2000920000b */
[----:B------:R-:W-:Y:S01]  /*4020*/  UPLOP3.LUT UP2, UPT, UPT, UPT, UPT, 0x80, 0x8 ;  /* 0x000000000008789c */ /* 0x000fe20003f4f070 */
[----:B------:R-:W-:Y:S01]  /*4030*/  UMOV UR19, 0x40004040 ;  /* 0x4000404000137882 */ /* 0x000fe20000000000 */
[----:B------:R-:W-:Y:S01]  /*4040*/  UMOV UR17, 0x40004040 ;  /* 0x4000404000117882 */ /* 0x000fe20000000000 */
[----:B------:R2:W-:Y:S01]  /*4050*/  UTCHMMA.2CTA gdesc[UR18], gdesc[UR20], tmem[UR11], tmem[UR38], idesc[UR39], UPT ;  /* 0x00ff2614120075ea */ /* 0x0005e2000ba0000b */
[----:B------:R-:W-:Y:S01]  /*4060*/  UMOV UR15, 0x40004040 ;  /* 0x40004040000f7882 */ /* 0x000fe20000000000 */
[----:B------:R-:W-:Y:S01]  /*4070*/  UMOV UR13, 0x40004040 ;  /* 0x40004040000d7882 */ /* 0x000fe20000000000 */
[----:B------:R-:W-:Y:S01]  /*4080*/  UMOV UR9, 0x40004040 ;  /* 0x4000404000097882 */ /* 0x000fe20000000000 */
[----:B------:R2:W-:Y:S01]  /*4090*/  UTCHMMA.2CTA gdesc[UR14], gdesc[UR16], tmem[UR11], tmem[UR36], idesc[UR37], UPT ;  /* 0x00ff24100e0075ea */ /* 0x0005e2000ba0000b */
[----:B------:R2:W-:Y:S01]  /*40a0*/  UTCHMMA.2CTA gdesc[UR8], gdesc[UR12], tmem[UR11], tmem[UR34], idesc[UR35], UPT ;  /* 0x00ff220c080075ea */ /* 0x0005e2000ba0000b */
[----:B------:R2:W-:Y:S01]  /*40b0*/  UTCBAR.2CTA.MULTICAST [UR25], URZ, UR28 ;  /* 0x000000ff190073e9 */ /* 0x0005e2000820081c */
[----:B------:R-:W-:Y:S01]  /*40c0*/  UMOV UR10, UR23 ;  /* 0x00000017000a7c82 */ /* 0x000fe20008000000 */
[----:B------:R-:W-:Y:S05]  /*40d0*/  BRA.U UP0, `(.L_x_74) ;  /* 0xfffffffd00507547 */ /* 0x000fea000b83ffff */
.L_x_71:
[----:B--2---:R-:W-:Y:S01]  /*40e0*/  UIADD3 UR4, UPT, UPT, UR31, 0xc0, URZ ;  /* 0x000000c01f047890 */ /* 0x004fe2000fffe0ff */
[----:B------:R-:W-:-:S08]  /*40f0*/  UMOV UR22, UR27 ;  /* 0x0000001b00167c82 */ /* 0x000fd00008000000 */
[----:B------:R2:W-:Y:S01]  /*4100*/  UTCBAR.2CTA.MULTICAST [UR4], URZ, UR42 ;  /* 0x000000ff040073e9 */ /* 0x0005e2000820082a */
[----:B------:R-:W-:Y:S02]  /*4110*/  NOP ;  /* 0x0000000000007918 */ /* 0x000fe40000000000 */
.L_x_69:
[----:B--2---:R-:W-:Y:S01]  /*4120*/  UIADD3 UR4, UPT, UPT, UR32, 0x1, URZ ;  /* 0x0000000120047890 */ /* 0x004fe2000fffe0ff */
[----:B------:R-:W-:-:S03]  /*4130*/  ISETP.NE.AND P0, PT, R8, 0x2, PT ;  /* 0x000000020800780c */ /* 0x000fc60003f05270 */
[----:B------:R-:W-:Y:S01]  /*4140*/  UISETP.NE.AND UP0, UPT, UR4, 0x4, UPT ;  /* 0x000000040400788c */ /* 0x000fe2000bf05270 */
[----:B-1----:R-:W-:Y:S02]  /*4150*/  SEL R0, RZ, 0x1, P0 ;  /* 0x00000001ff007807 */ /* 0x002fe40000000000 */
[----:B------:R-:W-:Y:S01]  /*4160*/  SEL R8, R8, RZ, P0 ;  /* 0x000000ff08087207 */ /* 0x000fe20000000000 */
[----:B------:R-:W-:Y:S01]  /*4170*/  USEL UR5, URZ, 0x1, UP0 ;  /* 0x00000001ff057887 */ /* 0x000fe20008000000 */
[----:B------:R-:W-:Y:S01]  /*4180*/  LOP3.LUT R3, R3, R0, RZ, 0x3c, !PT ;  /* 0x0000000003037212 */ /* 0x000fe200078e3cff */
[----:B------:R-:W-:-:S04]  /*4190*/  USEL UR32, UR4, URZ, UP0 ;  /* 0x000000ff04207287 */ /* 0x000fc80008000000 */
[----:B------:R-:W-:Y:S01]  /*41a0*/  LOP3.LUT R9, R9, UR5, RZ, 0x3c, !PT ;  /* 0x0000000509097c12 */ /* 0x000fe2000f8e3cff */
[----:B------:R-:W-:Y:S07]  /*41b0*/  @P1 BRA `(.L_x_75) ;  /* 0xfffffff800881947 */ /* 0x000fee000383ffff */
[----:B------:R-:W1:Y:S01]  /*41c0*/  S2UR UR8, SR_CgaCtaId ;  /* 0x00000000000879c3 */ /* 0x000e620000008800 */
[----:B------:R-:W-:Y:S01]  /*41d0*/  ELECT P0, URZ, PT ;  /* 0x0000000000ff782f */ /* 0x000fe20003800000 */
[----:B------:R-:W-:Y:S01]  /*41e0*/  HFMA2 R0, -RZ, RZ, 0, 5.9604644775390625e-08 ;  /* 0x00000001ff007431 */ /* 0x000fe200000001ff */
[----:B------:R-:W-:-:S05]  /*41f0*/  UMOV UR4, 0x40 ;  /* 0x0000004000047882 */ /* 0x000fca0000000000 */
[----:B------:R-:W-:Y:S01]  /*4200*/  UVIRTCOUNT.DEALLOC.SMPOOL 0x80 ;  /* 0x000000800000784c */ /* 0x000fe20000000000 */
[----:B------:R-:W-:Y:S02]  /*4210*/  UISETP.NE.AND UP1, UPT, UR48, URZ, UPT ;  /* 0x000000ff3000728c */ /* 0x000fe4000bf25270 */
[----:B-1----:R-:W-:-:S09]  /*4220*/  ULEA UR8, UR8, UR4, 0x18 ;  /* 0x0000000408087291 */ /* 0x002fd2000f8ec0ff */
[----:B------:R1:W-:Y:S01]  /*4230*/  @P0 STS.U8 [UR8+0x1c], R0 ;  /* 0x00001c00ff000988 */ /* 0x0003e20008000008 */
[----:B------:R-:W-:Y:S05]  /*4240*/  BRA.U UP1, `(.L_x_76) ;  /* 0x0000000101a07547 */ /* 0x000fea000b800000 */
[----:B------:R-:W-:Y:S01]  /*4250*/  UIADD3 UR7, UPT, UPT, UR26, 0xe0, URZ ;  /* 0x000000e01a077890 */ /* 0x000fe2000fffe0ff */
[----:B------:R-:W-:-:S03]  /*4260*/  SHF.L.U32 R2, R9, 0x1f, RZ ;  /* 0x0000001f09027819 */ /* 0x000fc600000006ff */
[----:B------:R-:W-:-:S09]  /*4270*/  ULEA UR4, UR32, UR7, 0x3 ;  /* 0x0000000720047291 */ /* 0x000fd2000f8e18ff */
[----:B------:R-:W2:Y:S02]  /*4280*/  SYNCS.PHASECHK.TRANS64.TRYWAIT P0, [UR4], R2 ;  /* 0x00000002ff0075a7 */ /* 0x000ea40008001104 */
[----:B--2---:R-:W-:Y:S05]  /*4290*/  @!P0 BRA `(.L_x_77) ;  /* 0x00000054004c8947 */ /* 0x004fea0003800000 */
.L_x_175:
        /* <DEDUP_REMOVED lines=9> */
.L_x_177:
        /* <DEDUP_REMOVED lines=9> */
.L_x_179:
[----:B------:R-:W-:-:S04]  /*43c0*/  UIADD3 UR4, UPT, UPT, UR4, 0x1, URZ ;  /* 0x0000000104047890 */ /* 0x000fc8000fffe0ff */
[----:B------:R-:W-:-:S04]  /*43d0*/  UISETP.NE.AND UP0, UPT, UR4, 0x4, UPT ;  /* 0x000000040400788c */ /* 0x000fc8000bf05270 */
[----:B------:R-:W-:Y:S02]  /*43e0*/  USEL UR5, URZ, 0x1, UP0 ;  /* 0x00000001ff057887 */ /* 0x000fe40008000000 */
[----:B------:R-:W-:-:S04]  /*43f0*/  USEL UR4, UR4, URZ, UP0 ;  /* 0x000000ff04047287 */ /* 0x000fc80008000000 */
[----:B------:R-:W-:Y:S01]  /*4400*/  ULEA UR4, UR4, UR7, 0x3 ;  /* 0x0000000704047291 */ /* 0x000fe2000f8e18ff */
[----:B------:R-:W-:-:S04]  /*4410*/  LOP3.LUT R2, R2, UR5, RZ, 0x3c, !PT ;  /* 0x0000000502027c12 */ /* 0x000fc8000f8e3cff */
[----:B------:R-:W-:Y:S01]  /*4420*/  SHF.L.U32 R2, R2, 0x1f, RZ ;  /* 0x0000001f02027819 */ /* 0x000fe200000006ff */
[----:B-1----:R-:W-:-:S04]  /*4430*/  IMAD.U32 R0, RZ, RZ, UR4 ;  /* 0x00000004ff007e24 */ /* 0x002fc8000f8e00ff */
[----:B------:R1:W2:Y:S03]  /*4440*/  SYNCS.PHASECHK.TRANS64.TRYWAIT P0, [R0+URZ], R2 ;  /* 0x00000002000075a7 */ /* 0x0002a600080011ff */
[----:B--2---:R-:W-:Y:S05]  /*4450*/  @!P0 NANOSLEEP.SYNCS 0x989680 ;  /* 0x009896800000895d */ /* 0x004fea0003900000 */
[----:B------:R-:W2:Y:S02]  /*4460*/  @!P0 SYNCS.PHASECHK.TRANS64 P0, [R0+URZ], R2 ;  /* 0x00000002000085a7 */ /* 0x000ea400080010ff */
[----:B--2---:R-:W-:Y:S05]  /*4470*/  @P0 BRA `(.L_x_80) ;  /* 0x0000000000200947 */ /* 0x004fea0003800000 */
.L_x_81:
[----:B--2---:R2:W4:Y:S02]  /*4480*/  SYNCS.PHASECHK.TRANS64.TRYWAIT P0, [R0+URZ], R2 ;  /* 0x00000002000075a7 */ /* 0x00452400080011ff */
[----:B----4-:R-:W-:Y:S05]  /*4490*/  @!P0 NANOSLEEP.SYNCS 0x989680 ;  /* 0x009896800000895d */ /* 0x010fea0003900000 */
[----:B------:R-:W4:Y:S02]  /*44a0*/  @!P0 SYNCS.PHASECHK.TRANS64 P0, [R0+URZ], R2 ;  /* 0x00000002000085a7 */ /* 0x000f2400080010ff */
[----:B----4-:R-:W-:Y:S05]  /*44b0*/  @!P0 BRA `(.L_x_81) ;  /* 0xfffffffc00f08947 */ /* 0x010fea000383ffff */
[----:B------:R-:W-:Y:S05]  /*44c0*/  BRA `(.L_x_80) ;  /* 0x00000000000c7947 */ /* 0x000fea0003800000 */
.L_x_76:
[----:B------:R-:W-:-:S04]  /*44d0*/  UIADD3 UR4, UPT, UPT, UR26, 0x120, URZ ;  /* 0x000001201a047890 */ /* 0x000fc8000fffe0ff */
[----:B------:R-:W-:-:S09]  /*44e0*/  UPRMT UR4, UR49, 0x654, UR4 ;  /* 0x0000065431047896 */ /* 0x000fd20008000004 */
[----:B------:R-:W-:Y:S03]  /*44f0*/  SYNCS.ARRIVE.TRANS64.RED.A1T0 RZ, [UR4], RZ ;  /* 0x000000ffffff79a7 */ /* 0x000fe60008100404 */
.L_x_80:
[----:B-12---:R-:W-:Y:S01]  /*4500*/  SHF.L.U32 R2, RZ, 0x1f, RZ ;  /* 0x0000001fff027819 */ /* 0x006fe200000006ff */
[----:B------:R-:W-:Y:S01]  /*4510*/  UIADD3 UR4, UPT, UPT, UR26, 0x120, URZ ;  /* 0x000001201a047890 */ /* 0x000fe2000fffe0ff */
[----:B------:R-:W-:Y:S02]  /*4520*/  PLOP3.LUT P0, PT, PT, PT, UP1, 0x80, 0x8 ;  /* 0x000000000008781c */ /* 0x000fe40003f0f018 */
[----:B------:R-:W1:Y:S02]  /*4530*/  SYNCS.PHASECHK.TRANS64.TRYWAIT P1, [UR26+0x120], R2 ;  /* 0x00012002ff0075a7 */ /* 0x000e64000802111a */
[----:B-1----:R-:W-:Y:S09]  /*4540*/  @!P1 BRA `(.L_x_82) ;  /* 0x0000005000e89947 */ /* 0x002ff20003800000 */
.L_x_181:
[----:B------:R-:W-:Y:S01]  /*4550*/  @!UP1 UPRMT UR4, UR49, 0x654, UR4 ;  /* 0x0000065431049896 */ /* 0x000fe20008000004 */
[----:B------:R-:W-:Y:S01]  /*4560*/  UMOV UR5, 0xffff ;  /* 0x0000ffff00057882 */ /* 0x000fe20000000000 */
[----:B------:R-:W-:-:S07]  /*4570*/  UMOV UR6, 0x1 ;  /* 0x0000000100067882 */ /* 0x000fce0000000000 */
[----:B------:R-:W-:Y:S01]  /*4580*/  @!P0 SYNCS.ARRIVE.TRANS64.RED.A1T0 RZ, [UR4], RZ ;  /* 0x000000ffffff89a7 */ /* 0x000fe20008100404 */
[----:B------:R-:W-:Y:S01]  /*4590*/  NOP ;  /* 0x0000000000007918 */ /* 0x000fe20000000000 */
[----:B-1----:R-:W1:Y:S01]  /*45a0*/  LDS R0, [UR8+0x14] ;  /* 0x00001408ff007984 */ /* 0x002e620008000800 */
[----:B------:R-:W-:-:S04]  /*45b0*/  ULOP3.LUT UR4, UR44, 0xffff, URZ, 0xc0, !UPT ;  /* 0x0000ffff2c047892 */ /* 0x000fc8000f8ec0ff */
[----:B------:R-:W-:-:S04]  /*45c0*/  USHF.R.U32.HI UR4, URZ, 0x5, UR4 ;  /* 0x00000005ff047899 */ /* 0x000fc80008011604 */
[----:B------:R-:W-:Y:S02]  /*45d0*/  USHF.L.U32 UR5, UR5, UR4, URZ ;  /* 0x0000000405057299 */ /* 0x000fe400080006ff */
[----:B------:R-:W-:-:S04]  /*45e0*/  USHF.L.U32 UR4, UR6, UR4, URZ ;  /* 0x0000000406047299 */ /* 0x000fc800080006ff */
[----:B-1----:R-:W-:-:S04]  /*45f0*/  LOP3.LUT R0, R0, UR5, RZ, 0xc0, !PT ;  /* 0x0000000500007c12 */ /* 0x002fc8000f8ec0ff */
[----:B------:R-:W-:-:S13]  /*4600*/  ISETP.NE.AND P0, PT, R0, UR5, PT ;  /* 0x0000000500007c0c */ /* 0x000fda000bf05270 */
[----:B------:R-:W-:Y:S05]  /*4610*/  @P0 BRA `(.L_x_83) ;  /* 0x0000000000580947 */ /* 0x000fea0003800000 */
[----:B------:R-:W1:Y:S02]  /*4620*/  LDS R0, [UR8+0x18] ;  /* 0x00001808ff007984 */ /* 0x000e640008000800 */
[----:B-1----:R-:W-:-:S04]  /*4630*/  LOP3.LUT R0, R0, UR4, RZ, 0xc0, !PT ;  /* 0x0000000400007c12 */ /* 0x002fc8000f8ec0ff */
[----:B------:R-:W-:-:S13]  /*4640*/  ISETP.NE.AND P0, PT, R0, UR4, PT ;  /* 0x0000000400007c0c */ /* 0x000fda000bf05270 */
[----:B------:R-:W-:Y:S05]  /*4650*/  @P0 BRA `(.L_x_84) ;  /* 0x00000000003c0947 */ /* 0x000fea0003800000 */
[----:B------:R-:W1:Y:S01]  /*4660*/  S2R R2, SR_LANEID ;  /* 0x0000000000027919 */ /* 0x000e620000000000 */
[----:B------:R-:W-:-:S06]  /*4670*/  ULOP3.LUT UR5, URZ, UR5, URZ, 0x33, !UPT ;  /* 0x00000005ff057292 */ /* 0x000fcc000f8e33ff */
[----:B------:R-:W-:-:S04]  /*4680*/  IMAD.U32 R0, RZ, RZ, UR5 ;  /* 0x00000005ff007e24 */ /* 0x000fc8000f8e00ff */
[----:B------:R2:W4:Y:S02]  /*4690*/  REDUX UR7, R0 ;  /* 0x00000000000773c4 */ /* 0x0005240000000000 */
[----:B------:R1:W-:Y:S01]  /*46a0*/  UTCATOMSWS.AND URZ, UR5 ;  /* 0x0000000500ff79e3 */ /* 0x0003e20008000000 */
[----:B--2---:R-:W-:Y:S01]  /*46b0*/  LOP3.LUT R0, RZ, UR4, RZ, 0x33, !PT ;  /* 0x00000004ff007c12 */ /* 0x004fe2000f8e33ff */
[----:B------:R-:W-:Y:S02]  /*46c0*/  VOTEU.ANY UR4, UPT, PT ;  /* 0x0000000000047886 */ /* 0x000fe400038e0100 */
[----:B------:R-:W-:Y:S02]  /*46d0*/  UFLO.U32 UR4, UR4 ;  /* 0x00000004000472bd */ /* 0x000fe400080e0000 */
[----:B------:R-:W2:Y:S04]  /*46e0*/  REDUX UR6, R0 ;  /* 0x00000000000673c4 */ /* 0x000ea80000000000 */
[----:B-1----:R-:W-:-:S02]  /*46f0*/  ISETP.EQ.U32.AND P0, PT, R2, UR4, PT ;  /* 0x0000000402007c0c */ /* 0x002fc4000bf02070 */
[----:B----4-:R-:W-:-:S11]  /*4700*/  MOV R2, UR7 ;  /* 0x0000000700027c02 */ /* 0x010fd60008000f00 */
[----:B------:R1:W-:Y:S01]  /*4710*/  @P0 ATOMS.AND RZ, [UR8+0x14], R2 ;  /* 0x00001402ffff098c */ /* 0x0003e2000a800008 */
[----:B--2---:R-:W-:-:S05]  /*4720*/  IMAD.U32 R0, RZ, RZ, UR6 ;  /* 0x00000006ff007e24 */ /* 0x004fca000f8e00ff */
[----:B------:R1:W-:Y:S01]  /*4730*/  @P0 ATOMS.AND RZ, [UR8+0x18], R0 ;  /* 0x00001800ffff098c */ /* 0x0003e2000a800008 */
[----:B------:R-:W-:Y:S05]  /*4740*/  BRA `(.L_x_85) ;  /* 0x0000000000147947 */ /* 0x000fea0003800000 */
.L_x_84:
[----:B------:R-:W-:Y:S02]  /*4750*/  MOV R2, 0x4770 ;  /* 0x0000477000027802 */ /* 0x000fe40000000f00 */
[----:B---3-5:R-:W-:Y:S05]  /*4760*/  CALL.REL.NOINC `($__internal_0_$__cuda_sm10x_tcgen05_guardrail_trap_col_being_dealloced_not_returned_by_alloc) ;  /* 0x0000005400c87944 */ /* 0x028fea0003c00000 */
[----:B------:R-:W-:Y:S05]  /*4770*/  BRA `(.L_x_85) ;  /* 0x0000000000087947 */ /* 0x000fea0003800000 */
.L_x_83:
[----:B------:R-:W-:Y:S02]  /*4780*/  MOV R2, 0x47a0 ;  /* 0x000047a000027802 */ /* 0x000fe40000000f00 */
[----:B---3-5:R-:W-:Y:S05]  /*4790*/  CALL.REL.NOINC `($__internal_2_$__cuda_sm10x_tcgen05_guardrail_trap_unallocated_columns_being_dealloced) ;  /* 0x0000005400d47944 */ /* 0x028fea0003c00000 */
.L_x_85:
[----:B------:R-:W-:Y:S01]  /*47a0*/  NOP ;  /* 0x0000000000007918 */ /* 0x000fe20000000000 */
[----:B------:R-:W-:Y:S05]  /*47b0*/  EXIT ;  /* 0x000000000000794d */ /* 0x000fea0003800000 */
.L_x_56:
[----:B------:R-:W-:-:S09]  /*47c0*/  UISETP.NE.OR UP0, UPT, UR25, 0x3, !UP3 ;  /* 0x000000031900788c */ /* 0x000fd2000df05670 */
[----:B------:R-:W-:Y:S05]  /*47d0*/  BRA.U UP0, `(.L_x_86) ;  /* 0x0000001100b87547 */ /* 0x000fea000b800000 */
[----:B------:R-:W1:Y:S01]  /*47e0*/  LDCU UR31, c[0x0][0x370] ;  /* 0x00006e00ff1f77ac */ /* 0x000e620008000800 */
[----:B------:R-:W2:Y:S01]  /*47f0*/  LDC.64 R16, c[0x0][0x348] ;  /* 0x0000d200ff107b82 */ /* 0x000ea20000000a00 */
[----:B------:R-:W-:Y:S02]  /*4800*/  HFMA2 R13, -RZ, RZ, 0, 0 ;  /* 0x00000000ff0d7431 */ /* 0x000fe400000001ff */
[----:B------:R-:W-:Y:S01]  /*4810*/  IMAD.MOV.U32 R15, RZ, RZ, 0x1 ;  /* 0x00000001ff0f7424 */ /* 0x000fe200078e00ff */
[----:B------:R-:W1:Y:S01]  /*4820*/  LDCU.128 UR48, c[0x0][0xb10] ;  /* 0x00016200ff3077ac */ /* 0x000e620008000c00 */
[----:B------:R-:W-:Y:S01]  /*4830*/  IMAD.MOV.U32 R14, RZ, RZ, RZ ;  /* 0x000000ffff0e7224 */ /* 0x000fe200078e00ff */
[----:B------:R-:W-:Y:S01]  /*4840*/  MOV R7, 0x1000 ;  /* 0x0000100000077802 */ /* 0x000fe20000000f00 */
[----:B------:R-:W3:Y:S01]  /*4850*/  LDCU UR30, c[0x0][0x374] ;  /* 0x00006e80ff1e77ac */ /* 0x000ee20008000800 */
[----:B------:R-:W4:Y:S01]  /*4860*/  LDC.64 R2, c[0x0][0x888] ;  /* 0x00022200ff027b82 */ /* 0x000f220000000a00 */
[----:B------:R-:W3:Y:S01]  /*4870*/  LDCU UR15, c[0x0][0xb0c] ;  /* 0x00016180ff0f77ac */ /* 0x000ee20008000800 */
[----:B------:R-:W2:Y:S06]  /*4880*/  LDCU UR52, c[0x0][0xb20] ;  /* 0x00016400ff3477ac */ /* 0x000eac0008000800 */
[----:B------:R-:W4:Y:S01]  /*4890*/  LDC.64 R4, c[0x0][0x890] ;  /* 0x00022400ff047b82 */ /* 0x000f220000000a00 */
[----:B------:R-:W2:Y:S01]  /*48a0*/  LDCU UR4, c[0x0][0xb30] ;  /* 0x00016600ff0477ac */ /* 0x000ea20008000800 */
[----:B------:R-:W-:Y:S01]  /*48b0*/  UMOV UR21, 0x400 ;  /* 0x0000040000157882 */ /* 0x000fe20000000000 */
[----:B-1----:R-:W-:-:S02]  /*48c0*/  UIMAD.WIDE.U32 UR6, UR31, UR48, URZ ;  /* 0x000000301f0672a5 */ /* 0x002fc4000f8e00ff */
[----:B---3--:R-:W-:Y:S02]  /*48d0*/  UIMAD.WIDE.U32 UR8, UR30, UR51, URZ ;  /* 0x000000331e0872a5 */ /* 0x008fe4000f8e00ff */
[----:B------:R-:W-:Y:S02]  /*48e0*/  ULEA UR21, UR47, UR21, 0x18 ;  /* 0x000000152f157291 */ /* 0x000fe4000f8ec0ff */
[----:B------:R-:W-:Y:S02]  /*48f0*/  UPLOP3.LUT UP2, UPT, UPT, UPT, UPT, 0x40, 0x4 ;  /* 0x000000000004789c */ /* 0x000fe40003f4e870 */
[----:B------:R-:W-:Y:S01]  /*4900*/  UIADD3 UR37, UPT, UPT, UR21, 0x68, URZ ;  /* 0x0000006815257890 */ /* 0x000fe2000fffe0ff */
[----:B------:R-:W-:Y:S01]  /*4910*/  UMOV UR6, UR7 ;  /* 0x0000000700067c82 */ /* 0x000fe20008000000 */
[----:B------:R-:W-:Y:S01]  /*4920*/  UMOV UR38, UR9 ;  /* 0x0000000900267c82 */ /* 0x000fe20008000000 */
[----:B------:R-:W-:Y:S02]  /*4930*/  UISETP.GE.AND UP0, UPT, UR45, 0x1, UPT ;  /* 0x000000012d00788c */ /* 0x000fe4000bf06270 */
[----:B------:R-:W-:Y:S01]  /*4940*/  UISETP.NE.AND UP4, UPT, UR45, 0x1, UPT ;  /* 0x000000012d00788c */ /* 0x000fe2000bf85270 */
[----:B------:R-:W1:Y:S01]  /*4950*/  LDCU.64 UR22, c[0x0][0xb28] ;  /* 0x00016500ff1677ac */ /* 0x000e620008000a00 */
[----:B------:R-:W-:-:S02]  /*4960*/  UISETP.NE.AND UP6, UPT, UR15, 0x1, UPT ;  /* 0x000000010f00788c */ /* 0x000fc4000bfc5270 */
[----:B------:R-:W-:Y:S02]  /*4970*/  UISETP.NE.AND UP5, UPT, UR50, 0x1, UPT ;  /* 0x000000013200788c */ /* 0x000fe4000bfa5270 */
[----:B------:R-:W-:Y:S02]  /*4980*/  UIADD3 UR41, UPT, UPT, UR21, 0x50, URZ ;  /* 0x0000005015297890 */ /* 0x000fe4000fffe0ff */
[----:B------:R-:W-:Y:S02]  /*4990*/  UIADD3 UR33, UPT, UPT, UR21, 0x58, URZ ;  /* 0x0000005815217890 */ /* 0x000fe4000fffe0ff */
[----:B------:R-:W-:Y:S02]  /*49a0*/  UIADD3 UR25, UPT, UPT, UR21, 0x60, URZ ;  /* 0x0000006015197890 */ /* 0x000fe4000fffe0ff */
[----:B------:R-:W-:Y:S02]  /*49b0*/  UPRMT UR37, UR47, 0x654, UR37 ;  /* 0x000006542f257896 */ /* 0x000fe40008000025 */
[----:B------:R-:W-:-:S02]  /*49c0*/  USHF.R.U32.HI UR39, URZ, UR49, UR6 ;  /* 0x00000031ff277299 */ /* 0x000fc40008011606 */
[----:B--2---:R-:W-:Y:S02]  /*49d0*/  USHF.R.U32.HI UR38, URZ, UR52, UR38 ;  /* 0x00000034ff267299 */ /* 0x004fe40008011626 */
[----:B------:R-:W-:-:S11]  /*49e0*/  UISETP.NE.AND UP3, UPT, UR4, 0x1, UPT ;  /* 0x000000010400788c */ /* 0x000fd6000bf65270 */
.L_x_97:
[C---:B------:R-:W-:Y:S02]  /*49f0*/  LEA R12, R14.reuse, UR21, 0x3 ;  /* 0x000000150e0c7c11 */ /* 0x040fe4000f8e18ff */
[----:B------:R-:W-:Y:S02]  /*4a00*/  SHF.L.U32 R0, R13, 0x1f, RZ ;  /* 0x0000001f0d007819 */ /* 0x000fe400000006ff */
[----:B------:R-:W-:Y:S02]  /*4a10*/  LEA R8, R14, UR21, 0x4 ;  /* 0x000000150e087c11 */ /* 0x000fe4000f8e20ff */
[----:B--2---:R-:W2:Y:S02]  /*4a20*/  SYNCS.PHASECHK.TRANS64.TRYWAIT P0, [R12+URZ+0xa0], R0 ;  /* 0x0000a0000c0075a7 */ /* 0x004ea400080011ff */
[----:B--2---:R-:W-:Y:S05]  /*4a30*/  @!P0 BRA `(.L_x_87) ;  /* 0x0000004c00c48947 */ /* 0x004fea0003800000 */
.L_x_182:
[----:B------:R-:W3:Y:S01]  /*4a40*/  LDS.128 R8, [R8+0x130] ;  /* 0x0001300008087984 */ /* 0x000ee20000000c00 */
[----:B------:R-:W-:Y:S01]  /*4a50*/  UISETP.GE.AND UP0, UPT, UR45, 0x1, UPT ;  /* 0x000000012d00788c */ /* 0x000fe2000bf06270 */
[----:B------:R-:W-:Y:S01]  /*4a60*/  @!PT LDS RZ, [RZ] ;  /* 0x00000000fffff984 */ /* 0x000fe20000000800 */
[----:B------:R-:W-:Y:S01]  /*4a70*/  @!PT LDS RZ, [RZ] ;  /* 0x00000000fffff984 */ /* 0x000fe20000000800 */
[----:B------:R-:W-:Y:S01]  /*4a80*/  @!PT LDS RZ, [RZ] ;  /* 0x00000000fffff984 */ /* 0x000fe20000000800 */
[----:B------:R-:W-:Y:S01]  /*4a90*/  @!PT LDS RZ, [RZ] ;  /* 0x00000000fffff984 */ /* 0x000fe20000000800 */
[----:B------:R1:W-:Y:S06]  /*4aa0*/  MEMBAR.ALL.CTA ;  /* 0x0000000000007992 */ /* 0x0003ec0000008000 */
[----:B-1----:R-:W1:Y:S01]  /*4ab0*/  FENCE.VIEW.ASYNC.S ;  /* 0x00000000000073c6 */ /* 0x002e620000000000 */
[----:B---3--:R-:W-:Y:S11]  /*4ac0*/  LOP3.LUT P0, RZ, R10, 0x1, RZ, 0xc0, !PT ;  /* 0x000000010aff7812 */ /* 0x008ff6000780c0ff */
[----:B------:R-:W-:Y:S02]  /*4ad0*/  @!UPT UIADD3 URZ, UPT, UPT, URZ, URZ, URZ ;  /* 0x000000fffffff290 */ /* 0x000fe4000fffe0ff */
[----:B-1----:R-:W-:Y:S01]  /*4ae0*/  VOTEU.ANY UP1, P0 ;  /* 0x0000000000ff7886 */ /* 0x002fe20000020100 */
[----:B------:R-:W-:Y:S11]  /*4af0*/  PLOP3.LUT P0, PT, PT, PT, UP1, 0x80, 0x8 ;  /* 0x000000000008781c */ /* 0x000ff60003f0f018 */
[----:B------:R-:W-:Y:S02]  /*4b00*/  @!UPT UIADD3 URZ, UPT, UPT, URZ, URZ, URZ ;  /* 0x000000fffffff290 */ /* 0x000fe4000fffe0ff */
[----:B--2---:R-:W-:Y:S02]  /*4b10*/  @P0 SHF.R.U32.HI R0, RZ, 0x10, R9 ;  /* 0x00000010ff000819 */ /* 0x004fe40000011609 */
[----:B------:R-:W-:Y:S02]  /*4b20*/  @P0 MOV R6, R8 ;  /* 0x0000000800060202 */ /* 0x000fe40000000f00 */
[----:B------:R-:W-:Y:S01]  /*4b30*/  @P0 R2UR UR4, R0 ;  /* 0x00000000000402ca */ /* 0x000fe200000e0000 */
[----:B------:R-:W-:Y:S01]  /*4b40*/  VIADD R0, R12, 0xb0 ;  /* 0x000000b00c007836 */ /* 0x000fe20000000000 */
[----:B------:R-:W-:Y:S02]  /*4b50*/  @P0 LOP3.LUT R8, R9, 0xffff, RZ, 0xc0, !PT ;  /* 0x0000ffff09080812 */ /* 0x000fe400078ec0ff */
[----:B------:R-:W-:Y:S02]  /*4b60*/  @P0 R2UR UR6, R6 ;  /* 0x00000000060602ca */ /* 0x000fe400000e0000 */
[----:B------:R-:W-:Y:S02]  /*4b70*/  PRMT R0, RZ, 0x654, R0 ;  /* 0x00000654ff007816 */ /* 0x000fe40000000000 */
[----:B------:R-:W-:Y:S02]  /*4b80*/  @P0 R2UR UR5, R8 ;  /* 0x00000000080502ca */ /* 0x000fe400000e0000 */
[----:B------:R1:W-:Y:S03]  /*4b90*/  SYNCS.ARRIVE.TRANS64.RED.A1T0 RZ, [R0+URZ], RZ ;  /* 0x000000ff00ff79a7 */ /* 0x0003e600081004ff */
[----:B------:R-:W-:Y:S04]  /*4ba0*/  @UP1 UMOV UR29, UR4 ;  /* 0x00000004001d1c82 */ /* 0x000fe80008000000 */
[----:B------:R-:W-:Y:S04]  /*4bb0*/  @UP1 UMOV UR14, UR6 ;  /* 0x00000006000e1c82 */ /* 0x000fe80008000000 */
[----:B------:R-:W-:Y:S01]  /*4bc0*/  @UP1 UMOV UR13, UR5 ;  /* 0x00000005000d1c82 */ /* 0x000fe20008000000 */
[----:B------:R-:W-:Y:S05]  /*4bd0*/  BRA.U !UP0, `(.L_x_88) ;  /* 0x0000000108a47547 */ /* 0x000fea000b800000 */
[----:B------:R-:W-:Y:S02]  /*4be0*/  UIMAD.WIDE.U32 UR16, UR13, UR51, URZ ;  /* 0x000000330d1072a5 */ /* 0x000fe4000f8e00ff */
[----:B------:R-:W-:Y:S02]  /*4bf0*/  UIMAD.WIDE.U32 UR18, UR14, UR48, URZ ;  /* 0x000000300e1272a5 */ /* 0x000fe4000f8e00ff */
[----:B------:R-:W-:Y:S02]  /*4c00*/  USEL UR4, UR30, UR38, !UP5 ;  /* 0x000000261e047287 */ /* 0x000fe4000e800000 */
[----:B------:R-:W-:Y:S02]  /*4c10*/  USEL UR7, UR31, UR39, !UP6 ;  /* 0x000000271f077287 */ /* 0x000fe4000f000000 */
[----:B------:R-:W-:Y:S02]  /*4c20*/  UIMAD.WIDE.U32 UR8, UR4, UR22, URZ ;  /* 0x00000016040872a5 */ /* 0x000fe4000f8e00ff */
[----:B------:R-:W-:Y:S01]  /*4c30*/  UIMAD.WIDE.U32 UR10, UR7, UR22, URZ ;  /* 0x00000016070a72a5 */ /* 0x000fe2000f8e00ff */
[----:B------:R-:W-:Y:S02]  /*4c40*/  UMOV UR5, UR17 ;  /* 0x0000001100057c82 */ /* 0x000fe40008000000 */
[----:B------:R-:W-:Y:S03]  /*4c50*/  USHF.R.U32.HI UR6, URZ, UR52, UR5 ;  /* 0x00000034ff067299 */ /* 0x000fe60008011605 */
[----:B------:R-:W-:Y:S01]  /*4c60*/  UMOV UR5, UR19 ;  /* 0x0000001300057c82 */ /* 0x000fe20008000000 */
[----:B------:R-:W-:Y:S02]  /*4c70*/  USEL UR6, UR13, UR6, !UP5 ;  /* 0x000000060d067287 */ /* 0x000fe4000e800000 */
[----:B------:R-:W-:Y:S03]  /*4c80*/  USHF.R.U32.HI UR12, URZ, UR49, UR5 ;  /* 0x00000031ff0c7299 */ /* 0x000fe60008011605 */
[----:B------:R-:W-:Y:S02]  /*4c90*/  UMOV UR5, UR9 ;  /* 0x0000000900057c82 */ /* 0x000fe40008000000 */
[----:B------:R-:W-:Y:S03]  /*4ca0*/  @UP4 USHF.R.U32.HI UR4, URZ, UR23, UR5 ;  /* 0x00000017ff044299 */ /* 0x000fe60008011605 */
[----:B------:R-:W-:Y:S01]  /*4cb0*/  UMOV UR5, UR11 ;  /* 0x0000000b00057c82 */ /* 0x000fe20008000000 */
[----:B------:R-:W-:Y:S02]  /*4cc0*/  UIMAD UR4, UR45, UR4, URZ ;  /* 0x000000042d0472a4 */ /* 0x000fe4000f8e02ff */
[----:B------:R-:W-:Y:S02]  /*4cd0*/  @UP4 USHF.R.U32.HI UR7, URZ, UR23, UR5 ;  /* 0x00000017ff074299 */ /* 0x000fe40008011605 */
[----:B------:R-:W-:Y:S02]  /*4ce0*/  UIMAD.WIDE.U32 UR10, UR6, UR22, URZ ;  /* 0x00000016060a72a5 */ /* 0x000fe4000f8e00ff */
[----:B------:R-:W-:Y:S02]  /*4cf0*/  USEL UR5, UR14, UR12, !UP6 ;  /* 0x0000000c0e057287 */ /* 0x000fe4000f000000 */
[----:B------:R-:W-:Y:S02]  /*4d00*/  UIMAD UR8, UR45, UR7, URZ ;  /* 0x000000072d0872a4 */ /* 0x000fe4000f8e02ff */
[----:B------:R-:W-:Y:S03]  /*4d10*/  UISETP.GE.AND UP0, UPT, UR6, UR4, UPT ;  /* 0x000000040600728c */ /* 0x000fe6000bf06270 */
[----:B------:R-:W-:Y:S01]  /*4d20*/  UMOV UR4, UR11 ;  /* 0x0000000b00047c82 */ /* 0x000fe20008000000 */
[----:B------:R-:W-:Y:S02]  /*4d30*/  UISETP.GE.OR UP0, UPT, UR5, UR8, UP0 ;  /* 0x000000080500728c */ /* 0x000fe40008706670 */
[----:B------:R-:W-:Y:S02]  /*4d40*/  USHF.R.U32.HI UR4, URZ, UR23, UR4 ;  /* 0x00000017ff047299 */ /* 0x000fe40008011604 */
[----:B------:R-:W-:Y:S02]  /*4d50*/  UIMAD.WIDE.U32 UR8, UR5, UR22, URZ ;  /* 0x00000016050872a5 */ /* 0x000fe4000f8e00ff */
[----:B------:R-:W-:Y:S04]  /*4d60*/  USEL UR10, UR6, UR4, !UP4 ;  /* 0x00000004060a7287 */ /* 0x000fe8000e000000 */
[----:B------:R-:W-:Y:S01]  /*4d70*/  UIADD3 UR11, UPT, UPT, -UR10, URZ, URZ ;  /* 0x000000ff0a0b7290 */ /* 0x000fe2000fffe1ff */
[----:B------:R-:W-:Y:S02]  /*4d80*/  @!UP0 UMOV UR4, UR9 ;  /* 0x0000000900048c82 */ /* 0x000fe40008000000 */
[----:B------:R-:W-:Y:S02]  /*4d90*/  @!UP0 USHF.R.U32.HI UR4, URZ, UR23, UR4 ;  /* 0x00000017ff048299 */ /* 0x000fe40008011604 */
[----:B------:R-:W-:Y:S02]  /*4da0*/  UIMAD UR8, UR45, UR11, UR6 ;  /* 0x0000000b2d0872a4 */ /* 0x000fe4000f8e0206 */
[----:B------:R-:W-:Y:S04]  /*4db0*/  @!UP0 USEL UR4, UR5, UR4, !UP4 ;  /* 0x0000000405048287 */ /* 0x000fe8000e000000 */
[----:B------:R-:W-:Y:S02]  /*4dc0*/  @!UP0 UIMAD UR7, UR7, UR8, UR4 ;  /* 0x00000008070782a4 */ /* 0x000fe4000f8e0204 */
[----:B------:R-:W-:Y:S02]  /*4dd0*/  @!UP0 UIADD3 UR9, UPT, UPT, UR10, -UR4, URZ ;  /* 0x800000040a098290 */ /* 0x000fe4000fffe0ff */
[----:B------:R-:W-:Y:S02]  /*4de0*/  UIADD3 UR8, UPT, UPT, -UR6, URZ, URZ ;  /* 0x000000ff06087290 */ /* 0x000fe4000fffe1ff */
[----:B------:R-:W-:Y:S02]  /*4df0*/  UIADD3 UR4, UPT, UPT, -UR5, URZ, URZ ;  /* 0x000000ff05047290 */ /* 0x000fe4000fffe1ff */
[----:B------:R-:W-:Y:S03]  /*4e00*/  @!UP0 UIMAD UR6, UR9, UR45, UR5 ;  /* 0x0000002d090682a4 */ /* 0x000fe6000f8e0205 */
[----:B------:R-:W-:Y:S01]  /*4e10*/  @!UP0 UMOV UR5, UR7 ;  /* 0x0000000700058c82 */ /* 0x000fe20008000000 */
[----:B------:R-:W-:Y:S02]  /*4e20*/  UIMAD UR7, UR15, UR4, UR14 ;  /* 0x000000040f0772a4 */ /* 0x000fe4000f8e020e */
[----:B------:R-:W-:Y:S02]  /*4e30*/  UIMAD UR4, UR50, UR8, UR13 ;  /* 0x00000008320472a4 */ /* 0x000fe4000f8e020d */
[----:B------:R-:W-:Y:S02]  /*4e40*/  UIMAD UR14, UR5, UR15, UR7 ;  /* 0x0000000f050e72a4 */ /* 0x000fe4000f8e0207 */
[----:B------:R-:W-:Y:S11]  /*4e50*/  UIMAD UR13, UR6, UR50, UR4 ;  /* 0x00000032060d72a4 */ /* 0x000ff6000f8e0204 */
[----:B------:R-:W-:Y:S01]  /*4e60*/  @!UPT UIADD3 URZ, UPT, UPT, URZ, URZ, URZ ;  /* 0x000000fffffff290 */ /* 0x000fe2000fffe0ff */
.L_x_88:
[----:B------:R-:W2:Y:S01]  /*4e70*/  @!UP3 LDCU.128 UR8, c[0x0][0xb10] ;  /* 0x00016200ff08b7ac */ /* 0x000ea20008000c00 */
[C---:B----4-:R-:W-:Y:S02]  /*4e80*/  ISETP.NE.U32.AND P1, PT, R4.reuse, RZ, PT ;  /* 0x000000ff0400720c */ /* 0x050fe40003f25070 */
[----:B------:R-:W-:Y:S02]  /*4e90*/  ISETP.NE.U32.AND P0, PT, R4, RZ, PT ;  /* 0x000000ff0400720c */ /* 0x000fe40003f05070 */
[C---:B------:R-:W-:Y:S02]  /*4ea0*/  ISETP.NE.AND.EX P1, PT, R5.reuse, RZ, PT, P1 ;  /* 0x000000ff0500720c */ /* 0x040fe40003f25310 */
[----:B------:R-:W-:Y:S01]  /*4eb0*/  ISETP.NE.AND.EX P0, PT, R5, RZ, PT, P0 ;  /* 0x000000ff0500720c */ /* 0x000fe20003f05300 */
[----:B------:R-:W3:Y:S01]  /*4ec0*/  @!UP3 LDCU UR5, c[0x0][0xb0c] ;  /* 0x00016180ff05b7ac */ /* 0x000ee20008000800 */
[----:B------:R-:W-:Y:S01]  /*4ed0*/  SHF.L.U32 R9, R15, 0x1f, RZ ;  /* 0x0000001f0f097819 */ /* 0x000fe200000006ff */
[----:B------:R-:W-:Y:S02]  /*4ee0*/  USHF.L.U32 UR42, UR28, 0x7, URZ ;  /* 0x000000071c2a7899 */ /* 0x000fe400080006ff */
[----:B------:R-:W-:Y:S02]  /*4ef0*/  USHF.L.U32 UR43, UR20, 0x6, URZ ;  /* 0x00000006142b7899 */ /* 0x000fe400080006ff */
[----:B--2---:R-:W-:Y:S07]  /*4f00*/  UIMAD.WIDE.U32 UR6, UR14, UR8, URZ ;  /* 0x000000080e0672a5 */ /* 0x004fee000f8e00ff */
[----:B------:R-:W-:Y:S01]  /*4f10*/  @!UP3 UMOV UR4, UR7 ;  /* 0x000000070004bc82 */ /* 0x000fe20008000000 */
[----:B---3--:R-:W-:Y:S02]  /*4f20*/  @!UP3 UISETP.NE.AND UP0, UPT, UR5, 0x1, UPT ;  /* 0x000000010500b88c */ /* 0x008fe4000bf05270 */
[----:B------:R-:W-:Y:S02]  /*4f30*/  @!UP3 USHF.R.U32.HI UR4, URZ, UR9, UR4 ;  /* 0x00000009ff04b299 */ /* 0x000fe40008011604 */
[----:B------:R-:W-:Y:S02]  /*4f40*/  UIMAD.WIDE.U32 UR6, UR13, UR11, URZ ;  /* 0x0000000b0d0672a5 */ /* 0x000fe4000f8e00ff */
[----:B------:R-:W-:Y:S02]  /*4f50*/  @!UP3 USEL UR8, UR14, UR4, !UP0 ;  /* 0x000000040e08b287 */ /* 0x000fe4000c000000 */
[----:B------:R-:W-:Y:S03]  /*4f60*/  @!UP3 UISETP.NE.AND UP0, UPT, UR10, 0x1, UPT ;  /* 0x000000010a00b88c */ /* 0x000fe6000bf05270 */
[----:B------:R-:W-:Y:S02]  /*4f70*/  @!UP3 UMOV UR6, UR7 ;  /* 0x000000070006bc82 */ /* 0x000fe40008000000 */
[----:B------:R-:W2:Y:S02]  /*4f80*/  @!UP3 LDCU UR4, c[0x0][0xb20] ;  /* 0x00016400ff04b7ac */ /* 0x000ea40008000800 */
[----:B--2---:R-:W-:Y:S04]  /*4f90*/  @!UP3 USHF.R.U32.HI UR6, URZ, UR4, UR6 ;  /* 0x00000004ff06b299 */ /* 0x004fe80008011606 */
[----:B------:R-:W-:Y:S04]  /*4fa0*/  @!UP3 USEL UR6, UR13, UR6, !UP0 ;  /* 0x000000060d06b287 */ /* 0x000fe8000c000000 */
[----:B------:R-:W-:Y:S02]  /*4fb0*/  @!UP3 UIADD3 UR4, UPT, UPT, -UR8, UR6, URZ ;  /* 0x000000060804b290 */ /* 0x000fe4000fffe1ff */
[----:B------:R-:W-:Y:S02]  /*4fc0*/  @!UP3 UIADD3 UR6, UPT, UPT, UR8, -UR6, URZ ;  /* 0x800000060806b290 */ /* 0x000fe4000fffe0ff */
[----:B------:R-:W-:Y:S02]  /*4fd0*/  @!UP3 UIMAD UR14, UR4, UR5, UR14 ;  /* 0x00000005040eb2a4 */ /* 0x000fe4000f8e020e */
[----:B------:R-:W-:Y:S01]  /*4fe0*/  @!UP3 UIMAD UR13, UR6, UR10, UR13 ;  /* 0x0000000a060db2a4 */ /* 0x000fe2000f8e020d */
[----:B------:R-:W-:Y:S11]  /*4ff0*/  BRA.U UP2, `(.L_x_89) ;  /* 0x0000000102107547 */ /* 0x000ff6000b800000 */
[----:B------:R-:W-:Y:S04]  /*5000*/  MOV R6, UR46 ;  /* 0x0000002e00067c02 */ /* 0x000fe80008000f00 */
[----:B------:R-:W-:Y:S04]  /*5010*/  SHF.L.U32 R6, R6, 0x1f, RZ ;  /* 0x0000001f06067819 */ /* 0x000fe800000006ff */
[----:B------:R-:W2:Y:S02]  /*5020*/  SYNCS.PHASECHK.TRANS64.TRYWAIT P2, [UR21+0x98], R6 ;  /* 0x00009806ff0075a7 */ /* 0x000ea40008041115 */
[----:B--2---:R-:W-:Y:S05]  /*5030*/  @!P2 BRA `(.L_x_90) ;  /* 0x000000480058a947 */ /* 0x004fea0003800000 */
.L_x_89:
[----:B------:R-:W-:Y:S05]  /*5040*/  @!P1 BRA `(.L_x_91) ;  /* 0x0000000000309947 */ /* 0x000fea0003800000 */
[----:B------:R-:W-:Y:S01]  /*5050*/  ISETP.NE.U32.AND P1, PT, R2, RZ, PT ;  /* 0x000000ff0200720c */ /* 0x000fe20003f25070 */
[----:B------:R-:W2:Y:S01]  /*5060*/  LDCU.64 UR4, c[0x0][0x358] ;  /* 0x00006b00ff0477ac */ /* 0x000ea20008000a00 */
[----:B------:R-:W-:Y:S02]  /*5070*/  IMAD.MOV.U32 R50, RZ, RZ, 0x1 ;  /* 0x00000001ff327424 */ /* 0x000fe400078e00ff */
[----:B------:R-:W-:Y:S11]  /*5080*/  ISETP.NE.AND.EX P1, PT, R3, RZ, PT, P1 ;  /* 0x000000ff0300720c */ /* 0x000ff60003f25310 */
[----:B------:R-:W-:Y:S02]  /*5090*/  @!UPT UIADD3 URZ, UPT, UPT, URZ, URZ, URZ ;  /* 0x000000fffffff290 */ /* 0x000fe4000fffe0ff */
[----:B------:R-:W3:Y:S01]  /*50a0*/  @P1 LDC.64 R10, c[0x0][0x888] ;  /* 0x00022200ff0a1b82 */ /* 0x000ee20000000a00 */
[----:B-1----:R-:W-:Y:S04]  /*50b0*/  @P1 IMAD R0, R4, UR36, RZ ;  /* 0x0000002404001c24 */ /* 0x002fe8000f8e02ff */
[----:B---3--:R-:W-:Y:S04]  /*50c0*/  @P1 IMAD.WIDE R10, R0, 0x4, R10 ;  /* 0x00000004000a1825 */ /* 0x008fe800078e020a */
[----:B------:R-:W-:Y:S01]  /*50d0*/  HFMA2 R0, -RZ, RZ, 0, 5.9604644775390625e-08 ;  /* 0x00000001ff007431 */ /* 0x000fe200000001ff */
[----:B--2--5:R2:W5:Y:S04]  /*50e0*/  @P1 LDG.E R27, desc[UR4][R10.64] ;  /* 0x000000040a1b1981 */ /* 0x024568000c1e1900 */
[----:B------:R-:W-:Y:S01]  /*50f0*/  @!P1 PRMT R50, R0, 0x7610, R50 ;  /* 0x0000761000329816 */ /* 0x000fe20000000032 */
[----:B--2---:R-:W3:Y:S06]  /*5100*/  @!P1 LDC R27, c[0x0][0x880] ;  /* 0x00022000ff1b9b82 */ /* 0x004eec0000000800 */
.L_x_91:
[----:B---3-5:R-:W-:Y:S01]  /*5110*/  @!P0 FSETP.EQ.AND P1, PT, R27, RZ, PT ;  /* 0x000000ff1b00820b */ /* 0x028fe20003f22000 */
[----:B------:R-:W-:Y:S01]  /*5120*/  @!UPT UIADD3 URZ, UPT, UPT, URZ, URZ, URZ ;  /* 0x000000fffffff290 */ /* 0x000fe2000fffe0ff */
[----:B------:R-:W-:Y:S11]  /*5130*/  @!P0 BRA `(.L_x_92) ;  /* 0x0000000000188947 */ /* 0x000ff60003800000 */
[----:B------:R-:W-:Y:S02]  /*5140*/  LOP3.LUT P0, RZ, R50, 0xff, RZ, 0xc0, !PT ;  /* 0x000000ff32ff7812 */ /* 0x000fe4000780c0ff */
[----:B------:R-:W-:Y:S04]  /*5150*/  ISETP.NE.U32.AND P1, PT, R2, RZ, PT ;  /* 0x000000ff0200720c */ /* 0x000fe80003f25070 */
[----:B------:R-:W-:Y:S04]  /*5160*/  ISETP.NE.AND.EX P1, PT, R3, RZ, PT, P1 ;  /* 0x000000ff0300720c */ /* 0x000fe80003f25310 */
[----:B------:R-:W-:Y:S03]  /*5170*/  PLOP3.LUT P1, PT, P1, PT, PT, 0x8, 0x80 ;  /* 0x000000000080781c */ /* 0x000fe60000f2e170 */
[----:B------:R-:W-:Y:S11]  /*5180*/  @P0 FSETP.EQ.AND P1, PT, R27, RZ, PT ;  /* 0x000000ff1b00020b */ /* 0x000ff60003f22000 */
[----:B------:R-:W-:Y:S02]  /*5190*/  @!UPT UIADD3 URZ, UPT, UPT, URZ, URZ, URZ ;  /* 0x000000fffffff290 */ /* 0x000fe4000fffe0ff */
.L_x_92:
[----:B------:R-:W2:Y:S01]  /*51a0*/  SYNCS.PHASECHK.TRANS64.TRYWAIT P2, [UR21+0x70], R9 ;  /* 0x00007009ff0075a7 */ /* 0x000ea20008041115 */
[----:B------:R-:W-:Y:S04]  /*51b0*/  ELECT P0, URZ, PT ;  /* 0x0000000000ff782f */ /* 0x000fe80003800000 */
[----:B------:R-:W-:Y:S11]  /*51c0*/  PLOP3.LUT P1, PT, P1, P0, PT, 0xf2, 0x2f ;  /* 0x00000000002f781c */ /* 0x000ff60000f21e72 */
[----:B------:R-:W-:Y:S02]  /*51d0*/  @!UPT UIADD3 URZ, UPT, UPT, URZ, URZ, URZ ;  /* 0x000000fffffff290 */ /* 0x000fe4000fffe0ff */
[----:B------:R-:W-:Y:S05]  /*51e0*/  @!P1 IADD3 R8, P0, PT, R16, 0x580, RZ ;  /* 0x0000058010089810 */ /* 0x000fea0007f1e0ff */
[----:B-1----:R-:W-:Y:S01]  /*51f0*/  @!P1 IMAD.X R6, RZ, RZ, R17, P0 ;  /* 0x000000ffff069224 */ /* 0x002fe200000e0611 */
[----:B--2---:R-:W-:Y:S07]  /*5200*/  @!P2 BRA `(.L_x_93) ;  /* 0x0000004400fca947 */ /* 0x004fee0003800000 */
.L_x_185:
[----:B------:R-:W-:Y:S01]  /*5210*/  @!P1 R2UR UR5, R8 ;  /* 0x00000000080592ca */ /* 0x000fe200000e0000 */
[----:B------:R-:W-:Y:S01]  /*5220*/  VOTEU.ALL UP0, P1 ;  /* 0x0000000000ff7886 */ /* 0x000fe20000800000 */
[----:B------:R-:W-:Y:S01]  /*5230*/  @!P1 R2UR UR4, R6 ;  /* 0x00000000060492ca */ /* 0x000fe200000e0000 */
[----:B------:R-:W-:Y:S01]  /*5240*/  UMOV UR16, 0x0 ;  /* 0x0000000000107882 */ /* 0x000fe20000000000 */
[----:B------:R-:W-:Y:S01]  /*5250*/  UMOV UR17, 0x10000000 ;  /* 0x1000000000117882 */ /* 0x000fe20000000000 */
[----:B------:R-:W-:Y:S01]  /*5260*/  UMOV UR44, UR36 ;  /* 0x00000024002c7c82 */ /* 0x000fe20008000000 */
[----:B------:R-:W-:Y:S01]  /*5270*/  @!UP0 UIADD3 UR40, UPT, UPT, UR21, 0x200, URZ ;  /* 0x0000020015288890 */ /* 0x000fe2000fffe0ff */
[----:B-1----:R-:W-:Y:S01]  /*5280*/  @!P1 IMAD.MOV.U32 R0, RZ, RZ, 0x1000 ;  /* 0x00001000ff009424 */ /* 0x002fe200078e00ff */
[----:B------:R-:W-:Y:S01]  /*5290*/  @!UP0 UIADD3 UR10, UPT, UPT, UR42, 0x40, URZ ;  /* 0x000000402a0a8890 */ /* 0x000fe2000fffe0ff */
[----:B------:R-:W-:Y:S01]  /*52a0*/  @!P1 IADD3 R8, P0, PT, R16, 0x580, RZ ;  /* 0x0000058010089810 */ /* 0x000fe20007f1e0ff */
[----:B------:R-:W-:Y:S01]  /*52b0*/  @!UP0 UIADD3 UR8, UPT, UPT, UR21, 0xa00, URZ ;  /* 0x00000a0015088890 */ /* 0x000fe2000fffe0ff */
[----:B------:R-:W-:Y:S02]  /*52c0*/  VOTEU.ALL UP0, P1 ;  /* 0x0000000000ff7886 */ /* 0x000fe40000800000 */
[----:B------:R-:W-:Y:S01]  /*52d0*/  IMAD.U32 R10, RZ, RZ, UR5 ;  /* 0x00000005ff0a7e24 */ /* 0x000fe2000f8e00ff */
[----:B------:R-:W-:Y:S01]  /*52e0*/  UMOV UR9, UR41 ;  /* 0x0000002900097c82 */ /* 0x000fe20008000000 */
[----:B------:R-:W-:Y:S01]  /*52f0*/  IMAD.U32 R11, RZ, RZ, UR4 ;  /* 0x00000004ff0b7e24 */ /* 0x000fe2000f8e00ff */
[----:B------:R-:W-:Y:S01]  /*5300*/  UMOV UR11, UR43 ;  /* 0x0000002b000b7c82 */ /* 0x000fe20008000000 */
[----:B------:R-:W-:Y:S01]  /*5310*/  UMOV UR12, UR36 ;  /* 0x00000024000c7c82 */ /* 0x000fe20008000000 */
[----:B------:R-:W-:Y:S01]  /*5320*/  @!P1 R2UR UR4, R10 ;  /* 0x000000000a0492ca */ /* 0x000fe200000e0000 */
[----:B------:R-:W-:Y:S01]  /*5330*/  UPRMT UR6, UR47, 0x654, UR41 ;  /* 0x000006542f067896 */ /* 0x000fe20008000029 */
[----:B------:R-:W-:Y:S01]  /*5340*/  @!P1 R2UR UR5, R11 ;  /* 0x000000000b0592ca */ /* 0x000fe200000e0000 */
[----:B------:R-:W-:Y:S11]  /*5350*/  @!P1 IMAD.X R6, RZ, RZ, R17, P0 ;  /* 0x000000ffff069224 */ /* 0x000ff600000e0611 */
[----:B------:R-:W-:Y:S01]  /*5360*/  @!UPT UIADD3 URZ, UPT, UPT, URZ, URZ, URZ ;  /* 0x000000fffffff290 */ /* 0x000fe2000fffe0ff */
[----:B------:R1:W-:Y:S01]  /*5370*/  @!UP0 UTMALDG.3D [UR40], [UR4], desc[UR16] ;  /* 0x00001028040085b4 */ /* 0x0003e20008011000 */
[----:B------:R-:W-:Y:S05]  /*5380*/  VOTEU.ALL UP0, P1 ;  /* 0x0000000000ff7886 */ /* 0x000fea0000800000 */
[----:B------:R1:W-:Y:S01]  /*5390*/  @!UP0 UTMALDG.3D [UR8], [UR4], desc[UR16] ;  /* 0x00001008040085b4 */ /* 0x0003e20008011000 */
[----:B------:R1:W-:Y:S01]  /*53a0*/  @!P1 SYNCS.ARRIVE.TRANS64.RED.A0TR RZ, [UR21+0x50], R0 ;  /* 0x00005000ffff99a7 */ /* 0x0003e20008300415 */
[----:B------:R-:W-:Y:S01]  /*53b0*/  SYNCS.ARRIVE.TRANS64.RED.A1T0 RZ, [UR6], RZ ;  /* 0x000000ffffff79a7 */ /* 0x000fe20008100406 */
[----:B------:R-:W2:Y:S02]  /*53c0*/  SYNCS.PHASECHK.TRANS64.TRYWAIT P2, [UR21+0x78], R9 ;  /* 0x00007809ff0075a7 */ /* 0x000ea40008041115 */
[----:B-12---:R-:W-:Y:S05]  /*53d0*/  @!P2 BRA `(.L_x_94) ;  /* 0x0000004400a0a947 */ /* 0x006fea0003800000 */
.L_x_187:
        /* <DEDUP_REMOVED lines=10> */
[----:B------:R-:W-:Y:S02]  /*5480*/  @!UP0 UIADD3 UR10, UPT, UPT, UR42, 0x50, URZ ;  /* 0x000000502a0a8890 */ /* 0x000fe4000fffe0ff */
[----:B------:R-:W-:Y:S01]  /*5490*/  @!UP0 UIADD3 UR8, UPT, UPT, UR21, 0x1a00, URZ ;  /* 0x00001a0015088890 */ /* 0x000fe2000fffe0ff */
[----:B------:R-:W-:Y:S01]  /*54a0*/  IMAD.U32 R10, RZ, RZ, UR5 ;  /* 0x00000005ff0a7e24 */ /* 0x000fe2000f8e00ff */
[----:B------:R-:W-:Y:S01]  /*54b0*/  VOTEU.ALL UP0, P1 ;  /* 0x0000000000ff7886 */ /* 0x000fe20000800000 */
[----:B------:R-:W-:Y:S01]  /*54c0*/  IMAD.U32 R11, RZ, RZ, UR4 ;  /* 0x00000004ff0b7e24 */ /* 0x000fe2000f8e00ff */
[----:B------:R-:W-:Y:S01]  /*54d0*/  UMOV UR9, UR33 ;  /* 0x0000002100097c82 */ /* 0x000fe20008000000 */
[----:B------:R-:W-:Y:S01]  /*54e0*/  UMOV UR11, UR43 ;  /* 0x0000002b000b7c82 */ /* 0x000fe20008000000 */
[----:B------:R-:W-:Y:S01]  /*54f0*/  @!P1 R2UR UR4, R10 ;  /* 0x000000000a0492ca */ /* 0x000fe200000e0000 */
[----:B------:R-:W-:Y:S01]  /*5500*/  UMOV UR12, UR36 ;  /* 0x00000024000c7c82 */ /* 0x000fe20008000000 */
[----:B------:R-:W-:Y:S01]  /*5510*/  @!P1 R2UR UR5, R11 ;  /* 0x000000000b0592ca */ /* 0x000fe200000e0000 */
[----:B------:R-:W-:Y:S01]  /*5520*/  UPRMT UR6, UR47, 0x654, UR33 ;  /* 0x000006542f067896 */ /* 0x000fe20008000021 */
[----:B------:R-:W-:Y:S11]  /*5530*/  @!P1 IMAD.X R6, RZ, RZ, R17, P0 ;  /* 0x000000ffff069224 */ /* 0x000ff600000e0611 */
[----:B------:R1:W-:Y:S01]  /*5540*/  @!UP0 UTMALDG.3D [UR32], [UR4], desc[UR16] ;  /* 0x00001020040085b4 */ /* 0x0003e20008011000 */
[----:B------:R-:W-:Y:S05]  /*5550*/  VOTEU.ALL UP0, P1 ;  /* 0x0000000000ff7886 */ /* 0x000fea0000800000 */
[----:B------:R1:W-:Y:S01]  /*5560*/  @!UP0 UTMALDG.3D [UR8], [UR4], desc[UR16] ;  /* 0x00001008040085b4 */ /* 0x0003e20008011000 */
[----:B------:R1:W-:Y:S01]  /*5570*/  @!P1 SYNCS.ARRIVE.TRANS64.RED.A0TR RZ, [UR21+0x58], R0 ;  /* 0x00005800ffff99a7 */ /* 0x0003e20008300415 */
[----:B------:R-:W-:Y:S01]  /*5580*/  SYNCS.ARRIVE.TRANS64.RED.A1T0 RZ, [UR6], RZ ;  /* 0x000000ffffff79a7 */ /* 0x000fe20008100406 */
[----:B------:R-:W2:Y:S02]  /*5590*/  SYNCS.PHASECHK.TRANS64.TRYWAIT P2, [UR21+0x80], R9 ;  /* 0x00008009ff0075a7 */ /* 0x000ea40008041115 */
[----:B-12---:R-:W-:Y:S05]  /*55a0*/  @!P2 BRA `(.L_x_95) ;  /* 0x000000440044a947 */ /* 0x006fea0003800000 */
.L_x_189:
        /* <DEDUP_REMOVED lines=9> */
[----:B------:R-:W-:Y:S01]  /*5640*/  VIADD R14, R14, 0x1 ;  /* 0x000000010e0e7836 */ /* 0x000fe20000000000 */
        /* <DEDUP_REMOVED lines=10> */
[----:B------:R-:W-:Y:S01]  /*56f0*/  UMOV UR12, UR36 ;  /* 0x00000024000c7c82 */ /* 0x000fe20008000000 */
[----:B------:R-:W-:Y:S11]  /*5700*/  UPRMT UR6, UR47, 0x654, UR25 ;  /* 0x000006542f067896 */ /* 0x000ff60008000019 */
[----:B------:R1:W-:Y:S01]  /*5710*/  @!UP0 UTMALDG.3D [UR24], [UR4], desc[UR16] ;  /* 0x00001018040085b4 */ /* 0x0003e20008011000 */
[----:B------:R-:W-:Y:S05]  /*5720*/  VOTEU.ALL UP0, P1 ;  /* 0x0000000000ff7886 */ /* 0x000fea0000800000 */
[----:B------:R1:W-:Y:S01]  /*5730*/  @!UP0 UTMALDG.3D [UR8], [UR4], desc[UR16] ;  /* 0x00001008040085b4 */ /* 0x0003e20008011000 */
[----:B------:R1:W-:Y:S01]  /*5740*/  @!P1 SYNCS.ARRIVE.TRANS64.RED.A0TR RZ, [UR21+0x60], R0 ;  /* 0x00006000ffff99a7 */ /* 0x0003e20008300415 */
[----:B------:R-:W-:Y:S01]  /*5750*/  SYNCS.ARRIVE.TRANS64.RED.A1T0 RZ, [UR6], RZ ;  /* 0x000000ffffff79a7 */ /* 0x000fe20008100406 */
[----:B------:R-:W2:Y:S02]  /*5760*/  SYNCS.PHASECHK.TRANS64.TRYWAIT P0, [UR21+0x88], R9 ;  /* 0x00008809ff0075a7 */ /* 0x000ea40008001115 */
[----:B-12---:R-:W-:Y:S05]  /*5770*/  @!P0 BRA `(.L_x_96) ;  /* 0x0000004000e88947 */ /* 0x006fea0003800000 */
.L_x_191:
[----:B------:R-:W-:Y:S01]  /*5780*/  UPLOP3.LUT UP2, UPT, UPT, UPT, UPT, 0x80, 0x8 ;  /* 0x000000000008789c */ /* 0x000fe20003f4f070 */
[----:B------:R-:W-:Y:S01]  /*5790*/  @!P1 IADD3 R6, P0, PT, R16, 0x580, RZ ;  /* 0x0000058010069810 */ /* 0x000fe20007f1e0ff */
[----:B------:R-:W-:Y:S01]  /*57a0*/  UMOV UR6, 0x0 ;  /* 0x0000000000067882 */ /* 0x000fe20000000000 */
[----:B------:R-:W-:Y:S01]  /*57b0*/  UMOV UR7, 0x10000000 ;  /* 0x1000000000077882 */ /* 0x000fe20000000000 */
[----:B------:R-:W-:Y:S01]  /*57c0*/  VOTEU.ALL UP0, P1 ;  /* 0x0000000000ff7886 */ /* 0x000fe20000800000 */
[----:B------:R-:W-:Y:S01]  /*57d0*/  @!P1 R2UR UR5, R6 ;  /* 0x00000000060592ca */ /* 0x000fe200000e0000 */
[----:B-1----:R-:W-:Y:S01]  /*57e0*/  @!P1 IMAD.X R0, RZ, RZ, R17, P0 ;  /* 0x000000ffff009224 */ /* 0x002fe200000e0611 */
[----:B------:R-:W-:Y:S01]  /*57f0*/  UMOV UR19, UR43 ;  /* 0x0000002b00137c82 */ /* 0x000fe20008000000 */
[----:B------:R-:W-:Y:S01]  /*5800*/  UMOV UR20, UR36 ;  /* 0x0000002400147c82 */ /* 0x000fe20008000000 */
[----:B------:R-:W-:Y:S01]  /*5810*/  @!UP0 UIADD3 UR18, UPT, UPT, UR42, 0x30, URZ ;  /* 0x000000302a128890 */ /* 0x000fe2000fffe0ff */
[----:B------:R-:W-:Y:S01]  /*5820*/  R2UR UR24, R52 ;  /* 0x00000000341872ca */ /* 0x000fe200000e0000 */
[----:B------:R-:W-:Y:S01]  /*5830*/  @!UP0 UIADD3 UR16, UPT, UPT, UR21, 0x3200, URZ ;  /* 0x0000320015108890 */ /* 0x000fe2000fffe0ff */
[----:B------:R-:W-:Y:S01]  /*5840*/  @!P1 R2UR UR4, R0 ;  /* 0x00000000000492ca */ /* 0x000fe200000e0000 */
[----:B------:R-:W-:Y:S01]  /*5850*/  @!UP0 UIADD3 UR17, UPT, UPT, UR21, 0x68, URZ ;  /* 0x0000006815118890 */ /* 0x000fe2000fffe0ff */
[----:B------:R-:W-:Y:S01]  /*5860*/  ISETP.NE.AND P0, PT, R14, 0x2, PT ;  /* 0x000000020e00780c */ /* 0x000fe20003f05270 */
[----:B------:R-:W-:Y:S01]  /*5870*/  @!UP0 UIADD3 UR10, UPT, UPT, UR42, 0x70, URZ ;  /* 0x000000702a0a8890 */ /* 0x000fe2000fffe0ff */
[----:B------:R-:W-:Y:S01]  /*5880*/  LOP3.LUT R15, R15, 0x1, RZ, 0x3c, !PT ;  /* 0x000000010f0f7812 */ /* 0x000fe200078e3cff */
[----:B------:R-:W-:Y:S01]  /*5890*/  @!UP0 UIADD3 UR8, UPT, UPT, UR21, 0x3a00, URZ ;  /* 0x00003a0015088890 */ /* 0x000fe2000fffe0ff */
[----:B------:R-:W-:Y:S01]  /*58a0*/  IMAD.U32 R8, RZ, RZ, UR5 ;  /* 0x00000005ff087e24 */ /* 0x000fe2000f8e00ff */
[----:B------:R-:W-:Y:S01]  /*58b0*/  VOTEU.ALL UP0, P1 ;  /* 0x0000000000ff7886 */ /* 0x000fe20000800000 */
[----:B------:R-:W-:Y:S01]  /*58c0*/  UMOV UR11, UR43 ;  /* 0x0000002b000b7c82 */ /* 0x000fe20008000000 */
[----:B------:R-:W-:Y:S01]  /*58d0*/  UMOV UR12, UR36 ;  /* 0x00000024000c7c82 */ /* 0x000fe20008000000 */
[----:B------:R-:W-:Y:S01]  /*58e0*/  UMOV UR9, UR17 ;  /* 0x0000001100097c82 */ /* 0x000fe20008000000 */
[----:B------:R-:W-:Y:S01]  /*58f0*/  SEL R0, RZ, 0x1, P0 ;  /* 0x00000001ff007807 */ /* 0x000fe20000000000 */
[----:B------:R-:W-:Y:S01]  /*5900*/  UIADD3 UR28, UPT, UPT, UR13, UR24, URZ ;  /* 0x000000180d1c7290 */ /* 0x000fe2000fffe0ff */
[----:B------:R-:W-:Y:S01]  /*5910*/  IMAD.U32 R9, RZ, RZ, UR4 ;  /* 0x00000004ff097e24 */ /* 0x000fe2000f8e00ff */
[----:B------:R-:W-:Y:S01]  /*5920*/  @!P1 R2UR UR4, R8 ;  /* 0x00000000080492ca */ /* 0x000fe200000e0000 */
[----:B------:R-:W-:Y:S01]  /*5930*/  UMOV UR36, UR29 ;  /* 0x0000001d00247c82 */ /* 0x000fe20008000000 */
[----:B------:R-:W-:Y:S02]  /*5940*/  LOP3.LUT R13, R13, R0, RZ, 0x3c, !PT ;  /* 0x000000000d0d7212 */ /* 0x000fe400078e3cff */
[----:B------:R-:W-:Y:S02]  /*5950*/  @!P1 R2UR UR5, R9 ;  /* 0x00000000090592ca */ /* 0x000fe400000e0000 */
[----:B------:R-:W-:Y:S11]  /*5960*/  SEL R14, R14, RZ, P0 ;  /* 0x000000ff0e0e7207 */ /* 0x000ff60000000000 */
[----:B------:R1:W-:Y:S01]  /*5970*/  @!UP0 UTMALDG.3D [UR16], [UR4], desc[UR6] ;  /* 0x00000610040085b4 */ /* 0x0003e20008011000 */
[----:B------:R-:W-:Y:S05]  /*5980*/  VOTEU.ALL UP0, P1 ;  /* 0x0000000000ff7886 */ /* 0x000fea0000800000 */
[----:B------:R2:W-:Y:S01]  /*5990*/  @!UP0 UTMALDG.3D [UR8], [UR4], desc[UR6] ;  /* 0x00000608040085b4 */ /* 0x0005e20008011000 */
[----:B------:R2:W-:Y:S01]  /*59a0*/  @!P1 SYNCS.ARRIVE.TRANS64.RED.A0TR RZ, [UR21+0x68], R7 ;  /* 0x00006807ffff99a7 */ /* 0x0005e20008300415 */
[----:B------:R-:W-:Y:S01]  /*59b0*/  SYNCS.ARRIVE.TRANS64.RED.A1T0 RZ, [UR37], RZ ;  /* 0x000000ffffff79a7 */ /* 0x000fe20008100425 */
[----:B-1----:R-:W-:Y:S01]  /*59c0*/  UIADD3 UR20, UPT, UPT, UR14, UR63, URZ ;  /* 0x0000003f0e147290 */ /* 0x002fe2000fffe0ff */
[----:B------:R-:W-:Y:S11]  /*59d0*/  BRA.U UP1, `(.L_x_97) ;  /* 0xfffffff101047547 */ /* 0x000ff6000b83ffff */
[----:B------:R-:W-:-:S04]  /*59e0*/  SHF.L.U32 R2, R15, 0x1f, RZ ;  /* 0x0000001f0f027819 */ /* 0x000fc800000006ff */
[----:B------:R-:W1:Y:S02]  /*59f0*/  SYNCS.PHASECHK.TRANS64.TRYWAIT P0, [UR21+0x70], R2 ;  /* 0x00007002ff0075a7 */ /* 0x000e640008001115 */
[----:B-1----:R-:W-:Y:S05]  /*5a00*/  @!P0 BRA `(.L_x_98) ;  /* 0x00000040005c8947 */ /* 0x002fea0003800000 */
.L_x_193:
[----:B------:R-:W3:Y:S02]  /*5a10*/  SYNCS.PHASECHK.TRANS64.TRYWAIT P0, [UR21+0x78], R2 ;  /* 0x00007802ff0075a7 */ /* 0x000ee40008001115 */
[----:B---3--:R-:W-:Y:S05]  /*5a20*/  @!P0 BRA `(.L_x_99) ;  /* 0x00000040006c8947 */ /* 0x008fea0003800000 */
.L_x_195:
[----:B------:R-:W3:Y:S02]  /*5a30*/  SYNCS.PHASECHK.TRANS64.TRYWAIT P0, [UR21+0x80], R2 ;  /* 0x00008002ff0075a7 */ /* 0x000ee40008001115 */
[----:B---3--:R-:W-:Y:S05]  /*5a40*/  @!P0 BRA `(.L_x_100) ;  /* 0x00000040007c8947 */ /* 0x008fea0003800000 */
.L_x_197:
[----:B-1----:R-:W-:-:S07]  /*5a50*/  MOV R0, UR21 ;  /* 0x0000001500007c02 */ /* 0x002fce0008000f00 */
.L_x_101:
[----:B-1----:R-:W-:-:S04]  /*5a60*/  SHF.L.U32 R2, R15, 0x1f, RZ ;  /* 0x0000001f0f027819 */ /* 0x002fc800000006ff */
[----:B------:R1:W3:Y:S03]  /*5a70*/  SYNCS.PHASECHK.TRANS64.TRYWAIT P0, [R0+URZ+0x88], R2 ;  /* 0x00008802000075a7 */ /* 0x0002e600080011ff */
[----:B---3--:R-:W-:Y:S05]  /*5a80*/  @!P0 NANOSLEEP.SYNCS 0x989680 ;  /* 0x009896800000895d */ /* 0x008fea0003900000 */
[----:B------:R-:W3:Y:S02]  /*5a90*/  @!P0 SYNCS.PHASECHK.TRANS64 P0, [R0+URZ+0x88], R2 ;  /* 0x00008802000085a7 */ /* 0x000ee400080010ff */
[----:B--23--:R-:W-:Y:S05]  /*5aa0*/  @P0 EXIT ;  /* 0x000000000000094d */ /* 0x00cfea0003800000 */
[----:B------:R-:W-:Y:S05]  /*5ab0*/  BRA `(.L_x_101) ;  /* 0xfffffffc00e87947 */ /* 0x000fea000383ffff */
.L_x_86:
[----:B------:R-:W-:-:S06]  /*5ac0*/  UISETP.GE.AND UP0, UPT, UR25, 0x4, UPT ;  /* 0x000000041900788c */ /* 0x000fcc000bf06270 */
[----:B------:R-:W-:-:S13]  /*5ad0*/  PLOP3.LUT P0, PT, PT, PT, UP0, 0x80, 0x8 ;  /* 0x000000000008781c */ /* 0x000fda0003f0f008 */
[----:B------:R-:W-:Y:S05]  /*5ae0*/  @!P0 EXIT ;  /* 0x000000000000894d */ /* 0x000fea0003800000 */
[----:B------:R-:W-:Y:S01]  /*5af0*/  BAR.SYNC.DEFER_BLOCKING 0x6, 0xa0 ;  /* 0x0182800000007b1d */ /* 0x000fe20000010000 */
[----:B------:R-:W-:Y:S01]  /*5b00*/  IMAD.SHL.U32 R49, R61, 0x10, RZ ;  /* 0x000000103d317824 */ /* 0x000fe200078e00ff */
[----:B------:R-:W-:Y:S01]  /*5b10*/  CS2R R58, SRZ ;  /* 0x00000000003a7805 */ /* 0x000fe2000001ff00 */
[----:B------:R-:W-:Y:S02]  /*5b20*/  IMAD.SHL.U32 R5, R51, 0x200, RZ ;  /* 0x0000020033057824 */ /* 0x000fe400078e00ff */
[----:B------:R-:W-:Y:S01]  /*5b30*/  IMAD.U32 R23, R61, 0x10000, RZ ;  /* 0x000100003d177824 */ /* 0x000fe200078e00ff */
[----:B------:R-:W-:Y:S01]  /*5b40*/  UMOV UR43, 0x400 ;  /* 0x00000400002b7882 */ /* 0x000fe20000000000 */
[----:B------:R-:W-:Y:S01]  /*5b50*/  LOP3.LUT R48, R49, 0x5b0, RZ, 0xc0, !PT ;  /* 0x000005b031307812 */ /* 0x000fe200078ec0ff */
[----:B------:R-:W-:Y:S01]  /*5b60*/  ULEA UR43, UR47, UR43, 0x18 ;  /* 0x0000002b2f2b7291 */ /* 0x000fe2000f8ec0ff */
[----:B------:R-:W1:Y:S01]  /*5b70*/  LDC.64 R44, c[0x0][0x888] ;  /* 0x00022200ff2c7b82 */ /* 0x000e620000000a00 */
[----:B------:R-:W-:Y:S01]  /*5b80*/  IMAD.SHL.U32 R4, R61, 0x2, RZ ;  /* 0x000000023d047824 */ /* 0x000fe200078e00ff */
[----:B------:R-:W-:Y:S01]  /*5b90*/  LOP3.LUT R48, R48, 0x200, R5, 0xf8, !PT ;  /* 0x0000020030307812 */ /* 0x000fe200078ef805 */
[----:B------:R-:W-:Y:S01]  /*5ba0*/  IMAD.SHL.U32 R5, R51, 0x200000, RZ ;  /* 0x0020000033057824 */ /* 0x000fe200078e00ff */
[C---:B------:R-:W-:Y:S01]  /*5bb0*/  LOP3.LUT R6, R49.reuse, 0x40, RZ, 0xc0, !PT ;  /* 0x0000004031067812 */ /* 0x040fe200078ec0ff */
[----:B------:R-:W-:Y:S01]  /*5bc0*/  UIADD3 UR4, UPT, UPT, UR43, 0x200, URZ ;  /* 0x000002002b047890 */ /* 0x000fe2000fffe0ff */
[----:B------:R-:W-:Y:S01]  /*5bd0*/  LOP3.LUT P0, RZ, R49, 0x40, RZ, 0xc0, !PT ;  /* 0x0000004031ff7812 */ /* 0x000fe2000780c0ff */
[----:B------:R-:W-:Y:S01]  /*5be0*/  IMAD.MOV.U32 R60, RZ, RZ, 0x1 ;  /* 0x00000001ff3c7424 */ /* 0x000fe200078e00ff */
[----:B------:R-:W2:Y:S01]  /*5bf0*/  LDC.64 R46, c[0x0][0x890] ;  /* 0x00022400ff2e7b82 */ /* 0x000ea20000000a00 */
[----:B------:R-:W-:Y:S01]  /*5c00*/  LOP3.LUT R5, R5, 0x200000, RZ, 0xc0, !PT ;  /* 0x0020000005057812 */ /* 0x000fe200078ec0ff */
[----:B------:R-:W-:Y:S01]  /*5c10*/  IMAD.MOV.U32 R22, RZ, RZ, RZ ;  /* 0x000000ffff167224 */ /* 0x000fe200078e00ff */
[----:B------:R-:W-:Y:S01]  /*5c20*/  LOP3.LUT R4, R6, 0x8, R4, 0xf8, !PT ;  /* 0x0000000806047812 */ /* 0x000fe200078ef804 */
[----:B------:R-:W-:Y:S01]  /*5c30*/  IMAD.MOV.U32 R56, RZ, RZ, RZ ;  /* 0x000000ffff387224 */ /* 0x000fe200078e00ff */
[----:B------:R-:W-:Y:S01]  /*5c40*/  LOP3.LUT R23, R5, 0x400000, R23, 0xf8, !PT ;  /* 0x0040000005177812 */ /* 0x000fe200078ef817 */
[----:B------:R-:W-:Y:S01]  /*5c50*/  IMAD.U32 R53, RZ, RZ, UR4 ;  /* 0x00000004ff357e24 */ /* 0x000fe2000f8e00ff */
[----:B------:R-:W3:Y:S01]  /*5c60*/  LDS R0, [UR43+0x150] ;  /* 0x0001502bff007984 */ /* 0x000ee20008000800 */
[----:B------:R-:W4:Y:S01]  /*5c70*/  LDC.64 R42, c[0x0][0x8b0] ;  /* 0x00022c00ff2a7b82 */ /* 0x000f220000000a00 */
[----:B------:R-:W-:Y:S01]  /*5c80*/  LOP3.LUT R48, R48, R4, RZ, 0xfc, !PT ;  /* 0x0000000430307212 */ /* 0x000fe200078efcff */
[----:B------:R-:W1:Y:S01]  /*5c90*/  LDCU UR60, c[0x0][0x370] ;  /* 0x00006e00ff3c77ac */ /* 0x000e620008000800 */
[----:B------:R-:W-:Y:S01]  /*5ca0*/  LOP3.LUT R61, R61, 0x60, RZ, 0xc0, !PT ;  /* 0x000000603d3d7812 */ /* 0x000fe200078ec0ff */
[----:B------:R-:W1:Y:S04]  /*5cb0*/  LDCU UR42, c[0x0][0xb0c] ;  /* 0x00016180ff2a77ac */ /* 0x000e680008000800 */
[----:B------:R-:W1:Y:S01]  /*5cc0*/  LDC.64 R40, c[0x0][0x8a8] ;  /* 0x00022a00ff287b82 */ /* 0x000e620000000a00 */
[----:B------:R-:W1:Y:S01]  /*5cd0*/  LDCU UR39, c[0x0][0xb30] ;  /* 0x00016600ff2777ac */ /* 0x000e620008000800 */
[----:B------:R-:W1:Y:S01]  /*5ce0*/  LDCU.64 UR54, c[0x0][0x888] ;  /* 0x00011100ff3677ac */ /* 0x000e620008000a00 */
[----:B------:R-:W1:Y:S01]  /*5cf0*/  LDCU.64 UR40, c[0x0][0xb28] ;  /* 0x00016500ff2877ac */ /* 0x000e620008000a00 */
[----:B------:R-:W1:Y:S01]  /*5d00*/  LDCU.128 UR56, c[0x0][0xb10] ;  /* 0x00016200ff3877ac */ /* 0x000e620008000c00 */
[----:B------:R-:W1:Y:S01]  /*5d10*/  LDCU UR53, c[0x0][0x374] ;  /* 0x00006e80ff3577ac */ /* 0x000e620008000800 */
[----:B------:R-:W-:Y:S01]  /*5d20*/  UMOV UR52, URZ ;  /* 0x000000ff00347c82 */ /* 0x000fe20008000000 */
[----:B------:R-:W-:Y:S01]  /*5d30*/  UMOV UR46, URZ ;  /* 0x000000ff002e7c82 */ /* 0x000fe20008000000 */
[----:B---3--:R-:W-:Y:S01]  /*5d40*/  IMAD.IADD R23, R0, 0x1, R23 ;  /* 0x0000000100177824 */ /* 0x008fe200078e0217 */
[----:B--2---:R-:W-:-:S07]  /*5d50*/  P2R R0, PR, RZ, 0x1 ;  /* 0x00000001ff007803 */ /* 0x004fce0000000000 */
.L_x_145:
[----:B------:R-:W-:Y:S02]  /*5d60*/  LEA R3, R56, UR43, 0x3 ;  /* 0x0000002b38037c11 */ /* 0x000fe4000f8e18ff */
[----:B------:R-:W-:Y:S02]  /*5d70*/  SHF.L.U32 R0, R58, 0x1f, RZ ;  /* 0x0000001f3a007819 */ /* 0x000fe400000006ff */
[----:B-1----:R-:W-:Y:S02]  /*5d80*/  LEA R4, R56, UR43, 0x4 ;  /* 0x0000002b38047c11 */ /* 0x002fe4000f8e20ff */
[----:B------:R-:W2:Y:S02]  /*5d90*/  SYNCS.PHASECHK.TRANS64.TRYWAIT P0, [R3+URZ+0xa0], R0 ;  /* 0x0000a000030075a7 */ /* 0x000ea400080011ff */
[----:B--2---:R-:W-:Y:S05]  /*5da0*/  @!P0 BRA `(.L_x_102) ;  /* 0x0000003c00bc8947 */ /* 0x004fea0003800000 */
.L_x_198:
        /* <DEDUP_REMOVED lines=11> */
[----:B------:R-:W-:Y:S01]  /*5e60*/  PLOP3.LUT P0, PT, PT, PT, UP1, 0x80, 0x8 ;  /* 0x000000000008781c */ /* 0x000fe20003f0f018 */
[----:B------:R-:W-:Y:S11]  /*5e70*/  UP2UR UR62, UPR, URZ, 0x2 ;  /* 0x00000002ff3e7883 */ /* 0x000ff60008000000 */
[----:B------:R-:W-:Y:S01]  /*5e80*/  @!UPT UIADD3 URZ, UPT, UPT, URZ, URZ, URZ ;  /* 0x000000fffffff290 */ /* 0x000fe2000fffe0ff */
        /* <DEDUP_REMOVED lines=13> */
[----:B------:R-:W2:Y:S01]  /*5f60*/  LDCU UR12, c[0x0][0xb20] ;  /* 0x00016400ff0c77ac */ /* 0x000ea20008000800 */
[----:B------:R-:W-:Y:S02]  /*5f70*/  UIMAD.WIDE.U32 UR4, UR53, UR59, URZ ;  /* 0x0000003b350472a5 */ /* 0x000fe4000f8e00ff */
[----:B------:R-:W-:Y:S02]  /*5f80*/  UIMAD.WIDE.U32 UR6, UR60, UR56, URZ ;  /* 0x000000383c0672a5 */ /* 0x000fe4000f8e00ff */
[----:B------:R-:W-:Y:S02]  /*5f90*/  UISETP.NE.AND UP0, UPT, UR58, 0x1, UPT ;  /* 0x000000013a00788c */ /* 0x000fe4000bf05270 */
[----:B------:R-:W-:Y:S02]  /*5fa0*/  UIMAD.WIDE.U32 UR8, UR37, UR59, URZ ;  /* 0x0000003b250872a5 */ /* 0x000fe4000f8e00ff */
[----:B------:R-:W-:Y:S02]  /*5fb0*/  UIMAD.WIDE.U32 UR10, UR38, UR56, URZ ;  /* 0x00000038260a72a5 */ /* 0x000fe4000f8e00ff */
[----:B------:R-:W-:Y:S02]  /*5fc0*/  UISETP.NE.AND UP1, UPT, UR42, 0x1, UPT ;  /* 0x000000012a00788c */ /* 0x000fe4000bf25270 */
[----:B------:R-:W-:Y:S01]  /*5fd0*/  UISETP.NE.AND UP2, UPT, UR45, 0x1, UPT ;  /* 0x000000012d00788c */ /* 0x000fe2000bf45270 */
[----:B------:R-:W-:Y:S02]  /*5fe0*/  UMOV UR4, UR5 ;  /* 0x0000000500047c82 */ /* 0x000fe40008000000 */
[----:B--2---:R-:W-:Y:S03]  /*5ff0*/  USHF.R.U32.HI UR5, URZ, UR12, UR4 ;  /* 0x0000000cff057299 */ /* 0x004fe60008011604 */
[----:B------:R-:W-:Y:S02]  /*6000*/  UMOV UR4, UR7 ;  /* 0x0000000700047c82 */ /* 0x000fe40008000000 */
[----:B------:R-:W-:Y:S02]  /*6010*/  USHF.R.U32.HI UR7, URZ, UR57, UR4 ;  /* 0x00000039ff077299 */ /* 0x000fe40008011604 */
[----:B------:R-:W-:Y:S02]  /*6020*/  USEL UR4, UR53, UR5, !UP0 ;  /* 0x0000000535047287 */ /* 0x000fe4000c000000 */
[----:B------:R-:W-:Y:S01]  /*6030*/  USEL UR7, UR60, UR7, !UP1 ;  /* 0x000000073c077287 */ /* 0x000fe2000c800000 */
[----:B------:R-:W-:Y:S01]  /*6040*/  UMOV UR5, UR9 ;  /* 0x0000000900057c82 */ /* 0x000fe20008000000 */
[----:B------:R-:W-:Y:S02]  /*6050*/  UIMAD.WIDE.U32 UR8, UR4, UR40, URZ ;  /* 0x00000028040872a5 */ /* 0x000fe4000f8e00ff */
[----:B------:R-:W-:Y:S03]  /*6060*/  USHF.R.U32.HI UR6, URZ, UR12, UR5 ;  /* 0x0000000cff067299 */ /* 0x000fe60008011605 */
[----:B------:R-:W-:Y:S01]  /*6070*/  UMOV UR5, UR11 ;  /* 0x0000000b00057c82 */ /* 0x000fe20008000000 */
[----:B------:R-:W-:Y:S02]  /*6080*/  UIMAD.WIDE.U32 UR10, UR7, UR40, URZ ;  /* 0x00000028070a72a5 */ /* 0x000fe4000f8e00ff */
[----:B------:R-:W-:Y:S02]  /*6090*/  USHF.R.U32.HI UR12, URZ, UR57, UR5 ;  /* 0x00000039ff0c7299 */ /* 0x000fe40008011605 */
[----:B------:R-:W-:Y:S01]  /*60a0*/  USEL UR6, UR37, UR6, !UP0 ;  /* 0x0000000625067287 */ /* 0x000fe2000c000000 */
[----:B------:R-:W-:Y:S02]  /*60b0*/  UMOV UR5, UR9 ;  /* 0x0000000900057c82 */ /* 0x000fe40008000000 */
[----:B------:R-:W-:Y:S01]  /*60c0*/  UMOV UR10, UR11 ;  /* 0x0000000b000a7c82 */ /* 0x000fe20008000000 */
[----:B------:R-:W-:Y:S02]  /*60d0*/  @UP2 USHF.R.U32.HI UR4, URZ, UR41, UR5 ;  /* 0x00000029ff042299 */ /* 0x000fe40008011605 */
[----:B------:R-:W-:Y:S02]  /*60e0*/  @UP2 USHF.R.U32.HI UR7, URZ, UR41, UR10 ;  /* 0x00000029ff072299 */ /* 0x000fe4000801160a */
[----:B------:R-:W-:Y:S02]  /*60f0*/  UIMAD UR4, UR45, UR4, URZ ;  /* 0x000000042d0472a4 */ /* 0x000fe4000f8e02ff */
        /* <DEDUP_REMOVED lines=8> */
[----:B------:R-:W-:Y:S02]  /*6180*/  USEL UR11, UR6, UR4, !UP2 ;  /* 0x00000004060b7287 */ /* 0x000fe4000d000000 */
[----:B------:R-:W-:Y:S02]  /*6190*/  UIADD3 UR8, UPT, UPT, -UR5, URZ, URZ ;  /* 0x000000ff05087290 */ /* 0x000fe4000fffe1ff */
[----:B------:R-:W-:Y:S01]  /*61a0*/  UIADD3 UR10, UPT, UPT, -UR11, URZ, URZ ;  /* 0x000000ff0b0a7290 */ /* 0x000fe2000fffe1ff */
[----:B------:R-:W-:Y:S01]  /*61b0*/  @!UP0 UMOV UR4, UR9 ;  /* 0x0000000900048c82 */ /* 0x000fe20008000000 */
[----:B------:R-:W-:Y:S02]  /*61c0*/  UIADD3 UR9, UPT, UPT, -UR6, URZ, URZ ;  /* 0x000000ff06097290 */ /* 0x000fe4000fffe1ff */
[----:B------:R-:W-:Y:S02]  /*61d0*/  @!UP0 USHF.R.U32.HI UR4, URZ, UR41, UR4 ;  /* 0x00000029ff048299 */ /* 0x000fe40008011604 */
[----:B------:R-:W-:Y:S02]  /*61e0*/  UIMAD UR10, UR45, UR10, UR6 ;  /* 0x0000000a2d0a72a4 */ /* 0x000fe4000f8e0206 */
[----:B------:R-:W-:Y:S04]  /*61f0*/  @!UP0 USEL UR4, UR5, UR4, !UP2 ;  /* 0x0000000405048287 */ /* 0x000fe8000d000000 */
[----:B------:R-:W-:Y:S02]  /*6200*/  @!UP0 UIMAD UR10, UR7, UR10, UR4 ;  /* 0x0000000a070a82a4 */ /* 0x000fe4000f8e0204 */
[----:B------:R-:W-:Y:S02]  /*6210*/  @!UP0 UIADD3 UR11, UPT, UPT, UR11, -UR4, URZ ;  /* 0x800000040b0b8290 */ /* 0x000fe4000fffe0ff */
[----:B------:R-:W-:Y:S02]  /*6220*/  UIMAD UR7, UR42, UR8, UR38 ;  /* 0x000000082a0772a4 */ /* 0x000fe4000f8e0226 */
[----:B------:R-:W-:Y:S02]  /*6230*/  @!UP0 UIMAD UR6, UR11, UR45, UR5 ;  /* 0x0000002d0b0682a4 */ /* 0x000fe4000f8e0205 */
[----:B------:R-:W-:Y:S01]  /*6240*/  UIMAD UR4, UR58, UR9, UR37 ;  /* 0x000000093a0472a4 */ /* 0x000fe2000f8e0225 */
[----:B------:R-:W-:Y:S02]  /*6250*/  @!UP0 UMOV UR5, UR10 ;  /* 0x0000000a00058c82 */ /* 0x000fe40008000000 */
[----:B------:R-:W-:Y:S02]  /*6260*/  UIMAD UR38, UR5, UR42, UR7 ;  /* 0x0000002a052672a4 */ /* 0x000fe4000f8e0207 */
[----:B------:R-:W-:Y:S11]  /*6270*/  UIMAD UR37, UR6, UR58, UR4 ;  /* 0x0000003a062572a4 */ /* 0x000ff6000f8e0204 */
[----:B------:R-:W-:Y:S01]  /*6280*/  @!UPT UIADD3 URZ, UPT, UPT, URZ, URZ, URZ ;  /* 0x000000fffffff290 */ /* 0x000fe2000fffe0ff */
.L_x_103:
[----:B------:R-:W-:Y:S01]  /*6290*/  UISETP.NE.AND UP0, UPT, UR39, 0x1, UPT ;  /* 0x000000012700788c */ /* 0x000fe2000bf05270 */
[----:B------:R-:W-:Y:S01]  /*62a0*/  LOP3.LUT P0, RZ, R53, 0x90, RZ, 0xc0, !PT ;  /* 0x0000009035ff7812 */ /* 0x000fe2000780c0ff */
[----:B------:R-:W-:Y:S01]  /*62b0*/  USHF.L.U32 UR50, UR20, 0x6, URZ ;  /* 0x0000000614327899 */ /* 0x000fe200080006ff */
[----:B------:R-:W-:Y:S01]  /*62c0*/  BSSY.RECONVERGENT B6, `(.L_x_104) ;  /* 0x0000034000067945 */ /* 0x000fe20003800200 */
[----:B------:R-:W-:Y:S01]  /*62d0*/  USHF.L.U32 UR49, UR28, 0x7, URZ ;  /* 0x000000071c317899 */ /* 0x000fe200080006ff */
[----:B------:R-:W-:Y:S06]  /*62e0*/  IADD3 R56, PT, PT, R56, 0x1, RZ ;  /* 0x0000000138387810 */ /* 0x000fec0007ffe0ff */
[----:B------:R-:W2:Y:S01]  /*62f0*/  @!UP0 LDCU.128 UR12, c[0x0][0xb10] ;  /* 0x00016200ff0c87ac */ /* 0x000ea20008000c00 */
[----:B------:R-:W3:Y:S01]  /*6300*/  @!UP0 LDCU UR5, c[0x0][0xb0c] ;  /* 0x00016180ff0587ac */ /* 0x000ee20008000800 */
[----:B------:R-:W4:Y:S01]  /*6310*/  @!UP0 LDCU UR10, c[0x0][0xb20] ;  /* 0x00016400ff0a87ac */ /* 0x000f220008000800 */
[----:B--2---:R-:W-:Y:S02]  /*6320*/  UIMAD.WIDE.U32 UR8, UR38, UR12, URZ ;  /* 0x0000000c260872a5 */ /* 0x004fe4000f8e00ff */
[----:B------:R-:W-:Y:S02]  /*6330*/  UIMAD.WIDE.U32 UR6, UR37, UR15, URZ ;  /* 0x0000000f250672a5 */ /* 0x000fe4000f8e00ff */
[----:B------:R-:W-:Y:S03]  /*6340*/  @!UP0 UISETP.NE.AND UP1, UPT, UR14, 0x1, UPT ;  /* 0x000000010e00888c */ /* 0x000fe6000bf25270 */
[----:B------:R-:W-:Y:S01]  /*6350*/  @!UP0 UMOV UR4, UR9 ;  /* 0x0000000900048c82 */ /* 0x000fe20008000000 */
[----:B---3--:R-:W-:Y:S02]  /*6360*/  @!UP0 UISETP.NE.AND UP2, UPT, UR5, 0x1, UPT ;  /* 0x000000010500888c */ /* 0x008fe4000bf45270 */
[----:B------:R-:W-:Y:S01]  /*6370*/  @!UP0 USHF.R.U32.HI UR4, URZ, UR13, UR4 ;  /* 0x0000000dff048299 */ /* 0x000fe20008011604 */
[----:B------:R-:W-:Y:S02]  /*6380*/  @!UP0 UMOV UR6, UR7 ;  /* 0x0000000700068c82 */ /* 0x000fe40008000000 */
[----:B----4-:R-:W-:Y:S02]  /*6390*/  @!UP0 USHF.R.U32.HI UR6, URZ, UR10, UR6 ;  /* 0x0000000aff068299 */ /* 0x010fe40008011606 */
[----:B------:R-:W-:Y:S02]  /*63a0*/  @!UP0 USEL UR7, UR38, UR4, !UP2 ;  /* 0x0000000426078287 */ /* 0x000fe4000d000000 */
[----:B------:R-:W-:Y:S04]  /*63b0*/  @!UP0 USEL UR6, UR37, UR6, !UP1 ;  /* 0x0000000625068287 */ /* 0x000fe8000c800000 */
[----:B------:R-:W-:Y:S02]  /*63c0*/  @!UP0 UIADD3 UR4, UPT, UPT, -UR7, UR6, URZ ;  /* 0x0000000607048290 */ /* 0x000fe4000fffe1ff */
[----:B------:R-:W-:Y:S02]  /*63d0*/  @!UP0 UIADD3 UR6, UPT, UPT, UR7, -UR6, URZ ;  /* 0x8000000607068290 */ /* 0x000fe4000fffe0ff */
[----:B------:R-:W-:Y:S02]  /*63e0*/  @!UP0 UIMAD UR38, UR4, UR5, UR38 ;  /* 0x00000005042682a4 */ /* 0x000fe4000f8e0226 */
[----:B------:R-:W-:Y:S01]  /*63f0*/  @!UP0 UIMAD UR37, UR6, UR14, UR37 ;  /* 0x0000000e062582a4 */ /* 0x000fe2000f8e0225 */
[----:B------:R-:W-:Y:S11]  /*6400*/  @!P0 BRA `(.L_x_105) ;  /* 0x00000000007c8947 */ /* 0x000ff60003800000 */
[----:B------:R-:W2:Y:S01]  /*6410*/  LDCU.64 UR8, c[0x4][0x80] ;  /* 0x01001000ff0877ac */ /* 0x000ea20008000a00 */
[----:B------:R-:W-:Y:S01]  /*6420*/  MOV R2, 0x0 ;  /* 0x0000000000027802 */ /* 0x000fe20000000f00 */
[----:B------:R-:W-:Y:S02]  /*6430*/  HFMA2 R12, -RZ, RZ, 0, 5.9604644775390625e-08 ;  /* 0x00000001ff0c7431 */ /* 0x000fe400000001ff */
[----:B------:R-:W-:Y:S01]  /*6440*/  IMAD.MOV.U32 R8, RZ, RZ, 0x70 ;  /* 0x00000070ff087424 */ /* 0x000fe200078e00ff */
[----:B------:R3:W4:Y:S01]  /*6450*/  LDC.64 R14, c[0x4][R2] ;  /* 0x01000000020e7b82 */ /* 0x0007220000000a00 */
[----:B------:R-:W1:Y:S01]  /*6460*/  LDCU.64 UR6, c[0x4][0x88] ;  /* 0x01001100ff0677ac */ /* 0x000e620008000a00 */
[----:B------:R-:W-:Y:S01]  /*6470*/  IMAD.MOV.U32 R13, RZ, RZ, RZ ;  /* 0x000000ffff0d7224 */ /* 0x000fe200078e00ff */
[----:B------:R-:W1:Y:S01]  /*6480*/  LDCU.64 UR4, c[0x4][0x8] ;  /* 0x01000100ff0477ac */ /* 0x000e620008000a00 */
[----:B--2---:R-:W-:Y:S01]  /*6490*/  MOV R5, UR9 ;  /* 0x0000000900057c02 */ /* 0x004fe20008000f00 */
[----:B------:R-:W-:Y:S01]  /*64a0*/  IMAD.U32 R4, RZ, RZ, UR8 ;  /* 0x00000008ff047e24 */ /* 0x000fe2000f8e00ff */
[----:B-1----:R-:W-:Y:S01]  /*64b0*/  MOV R7, UR7 ;  /* 0x0000000700077c02 */ /* 0x002fe20008000f00 */
[----:B------:R-:W-:Y:S01]  /*64c0*/  IMAD.U32 R6, RZ, RZ, UR6 ;  /* 0x00000006ff067e24 */ /* 0x000fe2000f8e00ff */
[----:B------:R-:W-:Y:S01]  /*64d0*/  MOV R11, UR5 ;  /* 0x00000005000b7c02 */ /* 0x000fe20008000f00 */
[----:B------:R-:W-:Y:S02]  /*64e0*/  IMAD.U32 R10, RZ, RZ, UR4 ;  /* 0x00000004ff0a7e24 */ /* 0x000fe4000f8e00ff */
[----:B------:R-:W-:Y:S07]  /*64f0*/  LEPC R20, `(.L_x_106) ;  /* 0x000000001014794e */ /* 0x000fee0000000000 */
[----:B---345:R-:W-:Y:S05]  /*6500*/  CALL.ABS.NOINC R14 ;  /* 0x000000000e007343 */ /* 0x038fea0003c00000 */
.L_x_106:
[----:B------:R-:W1:Y:S01]  /*6510*/  LDCU.64 UR8, c[0x4][0x80] ;  /* 0x01001000ff0877ac */ /* 0x000e620008000a00 */
[----:B------:R-:W2:Y:S01]  /*6520*/  LDC.64 R2, c[0x4][R2] ;  /* 0x0100000002027b82 */ /* 0x000ea20000000a00 */
[----:B------:R-:W-:Y:S02]  /*6530*/  HFMA2 R12, -RZ, RZ, 0, 5.9604644775390625e-08 ;  /* 0x00000001ff0c7431 */ /* 0x000fe400000001ff */
[----:B------:R-:W-:Y:S02]  /*6540*/  IMAD.MOV.U32 R8, RZ, RZ, 0x70 ;  /* 0x00000070ff087424 */ /* 0x000fe400078e00ff */
[----:B------:R-:W-:Y:S01]  /*6550*/  IMAD.MOV.U32 R13, RZ, RZ, RZ ;  /* 0x000000ffff0d7224 */ /* 0x000fe200078e00ff */
[----:B------:R-:W3:Y:S01]  /*6560*/  LDCU.64 UR6, c[0x4][0x88] ;  /* 0x01001100ff0677ac */ /* 0x000ee20008000a00 */
[----:B------:R-:W4:Y:S01]  /*6570*/  LDCU.64 UR4, c[0x4][0x8] ;  /* 0x01000100ff0477ac */ /* 0x000f220008000a00 */
[----:B-1----:R-:W-:Y:S02]  /*6580*/  MOV R4, UR8 ;  /* 0x0000000800047c02 */ /* 0x002fe40008000f00 */
[----:B------:R-:W-:Y:S02]  /*6590*/  MOV R5, UR9 ;  /* 0x0000000900057c02 */ /* 0x000fe40008000f00 */
[----:B---3--:R-:W-:Y:S01]  /*65a0*/  MOV R7, UR7 ;  /* 0x0000000700077c02 */ /* 0x008fe20008000f00 */
[----:B------:R-:W-:Y:S01]  /*65b0*/  IMAD.U32 R6, RZ, RZ, UR6 ;  /* 0x00000006ff067e24 */ /* 0x000fe2000f8e00ff */
[----:B----4-:R-:W-:Y:S01]  /*65c0*/  MOV R11, UR5 ;  /* 0x00000005000b7c02 */ /* 0x010fe20008000f00 */
[----:B------:R-:W-:Y:S02]  /*65d0*/  IMAD.U32 R10, RZ, RZ, UR4 ;  /* 0x00000004ff0a7e24 */ /* 0x000fe4000f8e00ff */
[----:B------:R-:W-:Y:S07]  /*65e0*/  LEPC R20, `(.L_x_105) ;  /* 0x000000001014794e */ /* 0x000fee0000000000 */
[----:B--2---:R-:W-:Y:S05]  /*65f0*/  CALL.ABS.NOINC R2 ;  /* 0x0000000002007343 */ /* 0x004fea0003c00000 */
.L_x_105:
[----:B------:R-:W-:Y:S05]  /*6600*/  BSYNC.RECONVERGENT B6 ;  /* 0x0000000000067941 */ /* 0x000fea0003800200 */
.L_x_104:
[----:B------:R-:W-:Y:S02]  /*6610*/  ISETP.NE.U32.AND P0, PT, RZ, UR54, PT ;  /* 0x00000036ff007c0c */ /* 0x000fe4000bf05070 */
[C---:B------:R-:W-:Y:S02]  /*6620*/  ISETP.NE.U32.AND P1, PT, R46.reuse, RZ, PT ;  /* 0x000000ff2e00720c */ /* 0x040fe40003f25070 */
[----:B------:R-:W-:Y:S02]  /*6630*/  ISETP.NE.U32.AND P4, PT, R46, RZ, PT ;  /* 0x000000ff2e00720c */ /* 0x000fe40003f85070 */
[----:B------:R-:W-:Y:S02]  /*6640*/  ISETP.NE.AND.EX P0, PT, RZ, UR55, PT, P0 ;  /* 0x00000037ff007c0c */ /* 0x000fe4000bf05300 */
[C---:B------:R-:W-:Y:S02]  /*6650*/  ISETP.NE.AND.EX P1, PT, R47.reuse, RZ, PT, P1 ;  /* 0x000000ff2f00720c */ /* 0x040fe40003f25310 */
[----:B------:R-:W-:Y:S02]  /*6660*/  ISETP.NE.AND.EX P4, PT, R47, RZ, P0, P4 ;  /* 0x000000ff2f00720c */ /* 0x000fe40000785340 */
[----:B------:R-:W-:Y:S02]  /*6670*/  ISETP.NE.U32.AND P5, PT, R42, RZ, PT ;  /* 0x000000ff2a00720c */ /* 0x000fe40003fa5070 */
[----:B------:R-:W-:Y:S02]  /*6680*/  ISETP.NE.U32.AND P3, PT, RZ, UR54, PT ;  /* 0x00000036ff007c0c */ /* 0x000fe4000bf65070 */
[----:B------:R-:W-:Y:S02]  /*6690*/  PLOP3.LUT P2, PT, PT, PT, PT, 0x8, 0x80 ;  /* 0x000000000080781c */ /* 0x000fe40003f4e170 */
[----:B------:R-:W-:Y:S02]  /*66a0*/  ISETP.NE.AND.EX P5, PT, R43, RZ, PT, P5 ;  /* 0x000000ff2b00720c */ /* 0x000fe40003fa5350 */
[----:B------:R-:W-:Y:S03]  /*66b0*/  ISETP.NE.AND.EX P3, PT, RZ, UR55, PT, P3 ;  /* 0x00000037ff007c0c */ /* 0x000fe6000bf65330 */
[----:B------:R-:W-:Y:S01]  /*66c0*/  @!P4 PLOP3.LUT P2, PT, P1, PT, PT, 0x80, 0x8 ;  /* 0x000000000008c81c */ /* 0x000fe20000f4f070 */
[----:B------:R-:W-:Y:S01]  /*66d0*/  @!UPT UIADD3 URZ, UPT, UPT, URZ, URZ, URZ ;  /* 0x000000fffffff290 */ /* 0x000fe2000fffe0ff */
[----:B------:R-:W-:Y:S11]  /*66e0*/  @!P1 BRA `(.L_x_107) ;  /* 0x0000000000309947 */ /* 0x000ff60003800000 */
        /* <DEDUP_REMOVED lines=12> */
.L_x_107:
[----:B------:R-:W-:Y:S05]  /*67b0*/  @!P5 BRA `(.L_x_108) ;  /* 0x000000000024d947 */ /* 0x000fea0003800000 */
[----:B------:R-:W-:Y:S01]  /*67c0*/  ISETP.NE.U32.AND P0, PT, R40, RZ, PT ;  /* 0x000000ff2800720c */ /* 0x000fe20003f05070 */
[----:B------:R-:W2:Y:S03]  /*67d0*/  LDCU.64 UR4, c[0x0][0x358] ;  /* 0x00006b00ff0477ac */ /* 0x000ea60008000a00 */
[----:B------:R-:W-:Y:S11]  /*67e0*/  ISETP.NE.AND.EX P0, PT, R41, RZ, PT, P0 ;  /* 0x000000ff2900720c */ /* 0x000ff60003f05300 */
[----:B------:R-:W-:Y:S02]  /*67f0*/  @!UPT UIADD3 URZ, UPT, UPT, URZ, URZ, URZ ;  /* 0x000000fffffff290 */ /* 0x000fe4000fffe0ff */
[----:B------:R-:W4:Y:S01]  /*6800*/  @P0 LDC.64 R2, c[0x0][0x8a8] ;  /* 0x00022a00ff020b82 */ /* 0x000f220000000a00 */
[----:B-1----:R-:W-:Y:S04]  /*6810*/  @P0 IMAD R0, R42, UR36, RZ ;  /* 0x000000242a000c24 */ /* 0x002fe8000f8e02ff */
[----:B----4-:R-:W-:Y:S05]  /*6820*/  @P0 IMAD.WIDE R2, R0, 0x4, R2 ;  /* 0x0000000400020825 */ /* 0x010fea00078e0202 */
[----:B--2--5:R2:W5:Y:S02]  /*6830*/  @P0 LDG.E R24, desc[UR4][R2.64] ;  /* 0x0000000402180981 */ /* 0x024564000c1e1900 */
[----:B--2---:R-:W4:Y:S02]  /*6840*/  @!P0 LDC R24, c[0x0][0x8a0] ;  /* 0x00022800ff188b82 */ /* 0x004f240000000800 */
.L_x_108:
[----:B---3-5:R-:W-:Y:S01]  /*6850*/  FSETP.NEU.AND P0, PT, R27, RZ, PT ;  /* 0x000000ff1b00720b */ /* 0x028fe20003f0d000 */
[----:B------:R-:W-:Y:S01]  /*6860*/  IMAD.SHL.U32 R57, R48, 0x2, RZ ;  /* 0x0000000230397824 */ /* 0x000fe200078e00ff */
[----:B------:R-:W-:Y:S01]  /*6870*/  SEL R3, RZ, 0xffffffff, P3 ;  /* 0xffffffffff037807 */ /* 0x000fe20001800000 */
[----:B------:R-:W-:Y:S01]  /*6880*/  BSSY B1, `(.L_x_109) ;  /* 0x0000033000017945 */ /* 0x000fe20003800000 */
[----:B------:R-:W-:Y:S01]  /*6890*/  @!P4 LOP3.LUT P3, RZ, R50, 0xff, RZ, 0xc0, !PT ;  /* 0x000000ff32ffc812 */ /* 0x000fe2000786c0ff */
[----:B------:R-:W-:Y:S01]  /*68a0*/  IMAD.MOV.U32 R64, RZ, RZ, 0x1 ;  /* 0x00000001ff407424 */ /* 0x000fe200078e00ff */
[----:B-1----:R-:W-:Y:S01]  /*68b0*/  @!P4 SEL R0, RZ, 0xffffffff, P0 ;  /* 0xffffffffff00c807 */ /* 0x002fe20000000000 */
[----:B------:R-:W-:Y:S01]  /*68c0*/  IMAD R25, R22, 0x40, R23 ;  /* 0x0000004016197824 */ /* 0x000fe200078e0217 */
[----:B------:R-:W-:Y:S01]  /*68d0*/  LOP3.LUT R60, R60, 0x1, RZ, 0x3c, !PT ;  /* 0x000000013c3c7812 */ /* 0x000fe200078e3cff */
[----:B------:R-:W-:Y:S01]  /*68e0*/  IMAD.MOV.U32 R26, RZ, RZ, RZ ;  /* 0x000000ffff1a7224 */ /* 0x000fe200078e00ff */
[----:B------:R-:W-:Y:S02]  /*68f0*/  @P2 SEL R0, R3, R0, !P3 ;  /* 0x0000000003002207 */ /* 0x000fe40005800000 */
[----:B------:R-:W-:Y:S02]  /*6900*/  CS2R R38, SRZ ;  /* 0x0000000000267805 */ /* 0x000fe4000001ff00 */
[----:B------:R-:W-:Y:S02]  /*6910*/  LEA R54, R22, UR43, 0x3 ;  /* 0x0000002b16367c11 */ /* 0x000fe4000f8e18ff */
[----:B------:R-:W-:Y:S02]  /*6920*/  CS2R R36, SRZ ;  /* 0x0000000000247805 */ /* 0x000fe4000001ff00 */
[----:B------:R-:W-:Y:S02]  /*6930*/  @!P4 LOP3.LUT R0, R0, 0x1, RZ, 0xc0, !PT ;  /* 0x000000010000c812 */ /* 0x000fe400078ec0ff */
[----:B------:R-:W-:Y:S02]  /*6940*/  CS2R R30, SRZ ;  /* 0x00000000001e7805 */ /* 0x000fe4000001ff00 */
[----:B------:R-:W-:Y:S02]  /*6950*/  SEL R2, RZ, 0xffffffff, P0 ;  /* 0xffffffffff027807 */ /* 0x000fe40000000000 */
[----:B------:R-:W-:Y:S02]  /*6960*/  CS2R R28, SRZ ;  /* 0x00000000001c7805 */ /* 0x000fe4000001ff00 */
[----:B------:R-:W-:Y:S01]  /*6970*/  ISETP.NE.U32.OR P6, PT, R0, 0x1, P4 ;  /* 0x000000010000780c */ /* 0x000fe200027c5470 */
[----:B------:R-:W-:Y:S01]  /*6980*/  VIADD R63, R57, UR43 ;  /* 0x0000002b393f7c36 */ /* 0x000fe20008000000 */
[----:B------:R-:W-:Y:S02]  /*6990*/  LOP3.LUT P4, R55, R50, 0xff, RZ, 0xc0, !PT ;  /* 0x000000ff32377812 */ /* 0x000fe4000788c0ff */
[----:B------:R-:W-:Y:S02]  /*69a0*/  P2R R62, PR, RZ, 0x40 ;  /* 0x00000040ff3e7803 */ /* 0x000fe40000000000 */
[----:B------:R-:W-:Y:S04]  /*69b0*/  @P1 SEL R2, R3, R2, !P4 ;  /* 0x0000000203021207 */ /* 0x000fe80006000000 */
[----:B------:R-:W-:Y:S03]  /*69c0*/  LOP3.LUT R2, R2, 0x1, RZ, 0xc0, !PT ;  /* 0x0000000102027812 */ /* 0x000fe600078ec0ff */
[----:B------:R-:W-:Y:S02]  /*69d0*/  @P6 SHF.L.U32 R0, R60, 0x1f, RZ ;  /* 0x0000001f3c006819 */ /* 0x000fe400000006ff */
[----:B------:R-:W-:Y:S02]  /*69e0*/  ISETP.NE.U32.AND P5, PT, R2, 0x1, PT ;  /* 0x000000010200780c */ /* 0x000fe40003fa5070 */
[----:B------:R1:W2:Y:S02]  /*69f0*/  @P6 SYNCS.PHASECHK.TRANS64.TRYWAIT P3, [UR43+0x50], R0 ;  /* 0x00005000ff0065a7 */ /* 0x0002a4000806112b */
[----:B------:R-:W-:Y:S02]  /*6a00*/  P2R R65, PR, RZ, 0x20 ;  /* 0x00000020ff417803 */ /* 0x000fe40000000000 */
[----:B-1----:R-:W-:Y:S04]  /*6a10*/  SHF.L.U32 R0, R59, 0x1f, RZ ;  /* 0x0000001f3b007819 */ /* 0x002fe800000006ff */
[----:B------:R1:W3:Y:S01]  /*6a20*/  SYNCS.PHASECHK.TRANS64.TRYWAIT P2, [R54+URZ+0xc0], R0 ;  /* 0x0000c000360075a7 */ /* 0x0002e200080411ff */
[----:B--2---:R-:W-:Y:S01]  /*6a30*/  @P6 SEL R64, RZ, 0x1, !P3 ;  /* 0x00000001ff406807 */ /* 0x004fe20005800000 */
[----:B-1----:R-:W-:Y:S06]  /*6a40*/  @!P6 BRA `(.L_x_110) ;  /* 0x000000000058e947 */ /* 0x002fec0003800000 */
[----:B------:R-:W-:Y:S01]  /*6a50*/  VIADD R2, R63, 0x200 ;  /* 0x000002003f027836 */ /* 0x000fe20000000000 */
[----:B------:R-:W-:Y:S01]  /*6a60*/  LOP3.LUT P6, RZ, R49, 0x40, RZ, 0xc0, !PT ;  /* 0x0000004031ff7812 */ /* 0x000fe200078cc0ff */
[----:B------:R-:W-:Y:S01]  /*6a70*/  BSSY B0, `(.L_x_111) ;  /* 0x000000e000007945 */ /* 0x000fe20003800000 */
[----:B------:R-:W-:Y:S01]  /*6a80*/  ISETP.NE.AND P1, PT, R64, RZ, PT ;  /* 0x000000ff4000720c */ /* 0x000fe20003f25270 */
[----:B------:R-:W-:Y:S01]  /*6a90*/  @P5 VIADD R4, R63, 0x210 ;  /* 0x000002103f045836 */ /* 0x000fe20000000000 */
[----:B------:R-:W-:Y:S01]  /*6aa0*/  PLOP3.LUT P0, PT, PT, PT, PT, 0x8, 0x80 ;  /* 0x000000000080781c */ /* 0x000fe20003f0e170 */
[----:B------:R-:W-:Y:S01]  /*6ab0*/  IMAD.MOV.U32 R39, RZ, RZ, RZ ;  /* 0x000000ffff277224 */ /* 0x000fe200078e00ff */
[----:B------:R-:W-:Y:S02]  /*6ac0*/  @P5 PLOP3.LUT P0, PT, P6, PT, PT, 0x80, 0x8 ;  /* 0x000000000008581c */ /* 0x000fe4000370f070 */
[----:B------:R-:W-:Y:S02]  /*6ad0*/  CS2R R36, SRZ ;  /* 0x0000000000247805 */ /* 0x000fe4000001ff00 */
[----:B------:R-:W-:Y:S02]  /*6ae0*/  CS2R R30, SRZ ;  /* 0x00000000001e7805 */ /* 0x000fe4000001ff00 */
[----:B------:R-:W-:Y:S07]  /*6af0*/  CS2R R28, SRZ ;  /* 0x00000000001c7805 */ /* 0x000fee000001ff00 */
[----:B------:R-:W-:Y:S01]  /*6b00*/  @P0 VIADD R4, R2, 0xfffffff0 ;  /* 0xfffffff002040836 */ /* 0x000fe20000000000 */
[----:B------:R-:W-:Y:S06]  /*6b10*/  @P1 BRA `(.L_x_112) ;  /* 0x00000000000c1947 */ /* 0x000fec0003800000 */
[----:B------:R-:W-:Y:S04]  /*6b20*/  SHF.L.U32 R3, R60, 0x1f, RZ ;  /* 0x0000001f3c037819 */ /* 0x000fe800000006ff */
[----:B------:R-:W1:Y:S02]  /*6b30*/  SYNCS.PHASECHK.TRANS64.TRYWAIT P0, [UR43+0x50], R3 ;  /* 0x00005003ff0075a7 */ /* 0x000e64000800112b */
[----:B-1----:R-:W-:Y:S05]  /*6b40*/  @!P0 BRA `(.L_x_113) ;  /* 0x0000003000688947 */ /* 0x002fea0003800000 */
.L_x_112:
[----:B------:R-:W-:Y:S05]  /*6b50*/  BSYNC B0 ;  /* 0x0000000000007941 */ /* 0x000fea0003800000 */
.L_x_111:
[----:B------:R-:W-:Y:S01]  /*6b60*/  ISETP.NE.AND P0, PT, R65, RZ, PT ;  /* 0x000000ff4100720c */ /* 0x000fe20003f05270 */
[----:B------:R-:W-:Y:S11]  /*6b70*/  HFMA2 R26, -RZ, RZ, 0, 5.9604644775390625e-08 ;  /* 0x00000001ff1a7431 */ /* 0x000ff600000001ff */
[----:B------:R-:W-:Y:S01]  /*6b80*/  @!UPT UIADD3 URZ, UPT, UPT, URZ, URZ, URZ ;  /* 0x000000fffffff290 */ /* 0x000fe2000fffe0ff */
[----:B------:R2:W1:Y:S04]  /*6b90*/  @P0 LDS.128 R36, [R4] ;  /* 0x0000000004240984 */ /* 0x0004680000000c00 */
[----:B------:R2:W1:Y:S02]  /*6ba0*/  @P0 LDS.128 R28, [R57+UR43+0x200] ;  /* 0x0002002b391c0984 */ /* 0x0004640008000c00 */
.L_x_110:
[----:B------:R-:W-:Y:S05]  /*6bb0*/  BSYNC B1 ;  /* 0x0000000000017941 */ /* 0x000fea0003800000 */
.L_x_109:
[----:B-1----:R-:W-:Y:S04]  /*6bc0*/  SHF.R.U32.HI R2, RZ, 0x15, R25 ;  /* 0x00000015ff027819 */ /* 0x002fe80000011619 */
[----:B------:R-:W-:Y:S01]  /*6bd0*/  LOP3.LUT P0, RZ, R2, 0x3, R51, 0x48, !PT ;  /* 0x0000000302ff7812 */ /* 0x000fe20007804833 */
[----:B------:R-:W-:Y:S01]  /*6be0*/  @!UPT UIADD3 URZ, UPT, UPT, URZ, URZ, URZ ;  /* 0x000000fffffff290 */ /* 0x000fe2000fffe0ff */
[----:B---3--:R-:W-:Y:S11]  /*6bf0*/  @P2 BRA `(.L_x_114) ;  /* 0x0000000000082947 */ /* 0x008ff60003800000 */
[----:B------:R-:W1:Y:S02]  /*6c00*/  SYNCS.PHASECHK.TRANS64.TRYWAIT P1, [R54+URZ+0xc0], R0 ;  /* 0x0000c000360075a7 */ /* 0x000e6400080211ff */
[----:B-1----:R-:W-:Y:S05]  /*6c10*/  @!P1 BRA `(.L_x_115) ;  /* 0x00000030004c9947 */ /* 0x002fea0003800000 */
.L_x_114:
[----:B------:R-:W-:Y:S05]  /*6c20*/  @!P0 BRA `(.L_x_116) ;  /* 0x0000000000408947 */ /* 0x000fea0003800000 */
[----:B------:R-:W3:Y:S01]  /*6c30*/  LDCU.64 UR8, c[0x4][0x70] ;  /* 0x01000e00ff0877ac */ /* 0x000ee20008000a00 */
[----:B------:R-:W-:Y:S01]  /*6c40*/  MOV R3, 0x0 ;  /* 0x0000000000037802 */ /* 0x000fe20000000f00 */
[----:B------:R-:W-:Y:S02]  /*6c50*/  HFMA2 R12, -RZ, RZ, 0, 5.9604644775390625e-08 ;  /* 0x00000001ff0c7431 */ /* 0x000fe400000001ff */
[----:B------:R-:W-:Y:S02]  /*6c60*/  IMAD.MOV.U32 R8, RZ, RZ, 0x192 ;  /* 0x00000192ff087424 */ /* 0x000fe400078e00ff */
[----:B------:R-:W-:Y:S01]  /*6c70*/  IMAD.MOV.U32 R13, RZ, RZ, RZ ;  /* 0x000000ffff0d7224 */ /* 0x000fe200078e00ff */
[----:B------:R-:W5:Y:S01]  /*6c80*/  LDCU.64 UR6, c[0x4][0x78] ;  /* 0x01000f00ff0677ac */ /* 0x000f620008000a00 */
[----:B------:R-:W1:Y:S01]  /*6c90*/  LDC.64 R2, c[0x4][R3] ;  /* 0x0100000003027b82 */ /* 0x000e620000000a00 */
[----:B------:R-:W4:Y:S01]  /*6ca0*/  LDCU.64 UR4, c[0x4][0x10] ;  /* 0x01000200ff0477ac */ /* 0x000f220008000a00 */
[----:B---3--:R-:W-:Y:S01]  /*6cb0*/  MOV R5, UR9 ;  /* 0x0000000900057c02 */ /* 0x008fe20008000f00 */
[----:B--2---:R-:W-:Y:S01]  /*6cc0*/  IMAD.U32 R4, RZ, RZ, UR8 ;  /* 0x00000008ff047e24 */ /* 0x004fe2000f8e00ff */
[----:B-----5:R-:W-:Y:S01]  /*6cd0*/  MOV R7, UR7 ;  /* 0x0000000700077c02 */ /* 0x020fe20008000f00 */
[----:B------:R-:W-:Y:S01]  /*6ce0*/  IMAD.U32 R6, RZ, RZ, UR6 ;  /* 0x00000006ff067e24 */ /* 0x000fe2000f8e00ff */
[----:B----4-:R-:W-:Y:S01]  /*6cf0*/  MOV R11, UR5 ;  /* 0x00000005000b7c02 */ /* 0x010fe20008000f00 */
[----:B------:R-:W-:Y:S02]  /*6d00*/  IMAD.U32 R10, RZ, RZ, UR4 ;  /* 0x00000004ff0a7e24 */ /* 0x000fe4000f8e00ff */
[----:B------:R-:W-:Y:S07]  /*6d10*/  LEPC R20, `(.L_x_116) ;  /* 0x000000001014794e */ /* 0x000fee0000000000 */
[----:B-1----:R-:W-:Y:S05]  /*6d20*/  CALL.ABS.NOINC R2 ;  /* 0x0000000002007343 */ /* 0x002fea0003c00000 */
.L_x_116:
[----:B------:R-:W-:Y:S05]  /*6d30*/  WARPSYNC.ALL ;  /* 0x0000000000007948 */ /* 0x000fea0003800000 */
[----:B------:R-:W-:Y:S01]  /*6d40*/  R2UR UR4, R25 ;  /* 0x00000000190472ca */ /* 0x000fe200000e0000 */
[--C-:B------:R-:W-:Y:S01]  /*6d50*/  HADD2.F32 R3, -RZ, R28.reuse.H0_H0 ;  /* 0x2000001cff037230 */ /* 0x100fe20000004100 */
[----:B------:R-:W-:Y:S01]  /*6d60*/  MOV R66, 0x10 ;  /* 0x0000001000427802 */ /* 0x000fe20000000f00 */
[--C-:B------:R-:W-:Y:S01]  /*6d70*/  HADD2.F32 R20, -RZ, R29.reuse.H0_H0 ;  /* 0x2000001dff147230 */ /* 0x100fe20000004100 */
[----:B------:R-:W-:Y:S01]  /*6d80*/  LOP3.LUT P6, RZ, R49, 0x40, RZ, 0xc0, !PT ;  /* 0x0000004031ff7812 */ /* 0x000fe200078cc0ff */
[----:B------:R-:W-:Y:S01]  /*6d90*/  HADD2.F32 R21, -RZ, R29.H1_H1 ;  /* 0x3000001dff157230 */ /* 0x000fe20000004100 */
[----:B------:R-:W-:Y:S01]  /*6da0*/  ISETP.NE.AND P0, PT, R61, RZ, PT ;  /* 0x000000ff3d00720c */ /* 0x000fe20003f05270 */
[----:B------:R-:W-:Y:S01]  /*6db0*/  BSSY.RECONVERGENT B0, `(.L_x_117) ;  /* 0x0000052000007945 */ /* 0x000fe20003800200 */
[----:B------:R-:W-:Y:S04]  /*6dc0*/  SEL R66, R66, 0xfffffff0, !P6 ;  /* 0xfffffff042427807 */ /* 0x000fe80007000000 */
[----:B------:R-:W-:Y:S01]  /*6dd0*/  IADD3 R63, PT, PT, R63, R66, RZ ;  /* 0x000000423f3f7210 */ /* 0x000fe20007ffe0ff */
[----:B--2---:R-:W1:Y:S02]  /*6de0*/  LDTM.x16 R4, tmem[UR4] ;  /* 0x00000004000479ee */ /* 0x004e640008240000 */
[C---:B-1--4-:R-:W-:Y:S01]  /*6df0*/  FMUL R0, R24.reuse, R4 ;  /* 0x0000000418007220 */ /* 0x052fe20000400000 */
[----:B------:R-:W-:Y:S02]  /*6e00*/  HADD2.F32 R4, -RZ, R28.H1_H1 ;  /* 0x3000001cff047230 */ /* 0x000fe40000004100 */
[C---:B------:R-:W-:Y:S01]  /*6e10*/  FMUL R2, R24.reuse, R5 ;  /* 0x0000000518027220 */ /* 0x040fe20000400000 */
[C---:B------:R-:W-:Y:S01]  /*6e20*/  FMUL R7, R24.reuse, R7 ;  /* 0x0000000718077220 */ /* 0x040fe20000400000 */
[C---:B------:R-:W-:Y:S01]  /*6e30*/  FFMA R0, R27.reuse, R3, R0 ;  /* 0x000000031b007223 */ /* 0x040fe20000000000 */
[C---:B------:R-:W-:Y:S01]  /*6e40*/  FMUL R3, R24.reuse, R6 ;  /* 0x0000000618037220 */ /* 0x040fe20000400000 */
[C---:B------:R-:W-:Y:S01]  /*6e50*/  FFMA R2, R27.reuse, R4, R2 ;  /* 0x000000041b027223 */ /* 0x040fe20000000002 */
[C---:B------:R-:W-:Y:S01]  /*6e60*/  FMUL R4, R24.reuse, R8 ;  /* 0x0000000818047220 */ /* 0x040fe20000400000 */
[C---:B------:R-:W-:Y:S01]  /*6e70*/  FMUL R8, R24.reuse, R12 ;  /* 0x0000000c18087220 */ /* 0x040fe20000400000 */
[----:B------:R-:W-:Y:S01]  /*6e80*/  FMUL R12, R24, R16 ;  /* 0x00000010180c7220 */ /* 0x000fe20000400000 */
[--C-:B------:R-:W-:Y:S01]  /*6e90*/  HADD2.F32 R16, -RZ, R30.reuse.H0_H0 ;  /* 0x2000001eff107230 */ /* 0x100fe20000004100 */
[----:B------:R-:W-:Y:S01]  /*6ea0*/  F2FP.F16.F32.PACK_AB R32, R2, R0 ;  /* 0x000000000220723e */ /* 0x000fe200000000ff */
[----:B------:R-:W-:Y:S02]  /*6eb0*/  HADD2.F32 R0, -RZ, R30.H1_H1 ;  /* 0x3000001eff007230 */ /* 0x000fe40000004100 */
[C---:B------:R-:W-:Y:S01]  /*6ec0*/  FMUL R5, R24.reuse, R9 ;  /* 0x0000000918057220 */ /* 0x040fe20000400000 */
[C---:B------:R-:W-:Y:S01]  /*6ed0*/  FFMA R3, R27.reuse, R20, R3 ;  /* 0x000000141b037223 */ /* 0x040fe20000000003 */
[C---:B------:R-:W-:Y:S01]  /*6ee0*/  FFMA R7, R27.reuse, R21, R7 ;  /* 0x000000151b077223 */ /* 0x040fe20000000007 */
[--C-:B------:R-:W-:Y:S02]  /*6ef0*/  HADD2.F32 R2, -RZ, R31.reuse.H0_H0 ;  /* 0x2000001fff027230 */ /* 0x100fe40000004100 */
[C---:B------:R-:W-:Y:S01]  /*6f00*/  FFMA R4, R27.reuse, R16, R4 ;  /* 0x000000101b047223 */ /* 0x040fe20000000004 */
[C---:B------:R-:W-:Y:S01]  /*6f10*/  FMUL R6, R24.reuse, R10 ;  /* 0x0000000a18067220 */ /* 0x040fe20000400000 */
[C---:B------:R-:W-:Y:S01]  /*6f20*/  FFMA R5, R27.reuse, R0, R5 ;  /* 0x000000001b057223 */ /* 0x040fe20000000005 */
[----:B------:R-:W-:Y:S02]  /*6f30*/  HADD2.F32 R16, -RZ, R31.H1_H1 ;  /* 0x3000001fff107230 */ /* 0x000fe40000004100 */
[C---:B------:R-:W-:Y:S01]  /*6f40*/  FMUL R11, R24.reuse, R11 ;  /* 0x0000000b180b7220 */ /* 0x040fe20000400000 */
[--C-:B------:R-:W-:Y:S02]  /*6f50*/  HADD2.F32 R0, -RZ, R36.reuse.H0_H0 ;  /* 0x20000024ff007230 */ /* 0x100fe40000004100 */
[----:B------:R-:W-:Y:S01]  /*6f60*/  FFMA R6, R27, R2, R6 ;  /* 0x000000021b067223 */ /* 0x000fe20000000006 */
[----:B------:R-:W-:Y:S01]  /*6f70*/  F2FP.F16.F32.PACK_AB R33, R7, R3 ;  /* 0x000000030721723e */ /* 0x000fe200000000ff */
[----:B------:R-:W-:Y:S02]  /*6f80*/  HADD2.F32 R2, -RZ, R36.H1_H1 ;  /* 0x30000024ff027230 */ /* 0x000fe40000004100 */
[C---:B------:R-:W-:Y:S01]  /*6f90*/  FFMA R11, R27.reuse, R16, R11 ;  /* 0x000000101b0b7223 */ /* 0x040fe2000000000b */
[C---:B------:R-:W-:Y:S01]  /*6fa0*/  FMUL R9, R24.reuse, R13 ;  /* 0x0000000d18097220 */ /* 0x040fe20000400000 */
[--C-:B------:R-:W-:Y:S02]  /*6fb0*/  HADD2.F32 R3, -RZ, R37.reuse.H0_H0 ;  /* 0x20000025ff037230 */ /* 0x100fe40000004100 */
[C---:B------:R-:W-:Y:S01]  /*6fc0*/  FFMA R8, R27.reuse, R0, R8 ;  /* 0x000000001b087223 */ /* 0x040fe20000000008 */
[C---:B------:R-:W-:Y:S01]  /*6fd0*/  FMUL R10, R24.reuse, R14 ;  /* 0x0000000e180a7220 */ /* 0x040fe20000400000 */
[----:B------:R-:W-:Y:S02]  /*6fe0*/  HADD2.F32 R0, -RZ, R37.H1_H1 ;  /* 0x30000025ff007230 */ /* 0x000fe40000004100 */
[C---:B------:R-:W-:Y:S01]  /*6ff0*/  FMUL R15, R24.reuse, R15 ;  /* 0x0000000f180f7220 */ /* 0x040fe20000400000 */
[C---:B------:R-:W-:Y:S01]  /*7000*/  FFMA R9, R27.reuse, R2, R9 ;  /* 0x000000021b097223 */ /* 0x040fe20000000009 */
[----:B------:R-:W-:Y:S01]  /*7010*/  FFMA R10, R27, R3, R10 ;  /* 0x000000031b0a7223 */ /* 0x000fe2000000000a */
[--C-:B------:R-:W-:Y:S01]  /*7020*/  HADD2.F32 R2, -RZ, R38.reuse.H0_H0 ;  /* 0x20000026ff027230 */ /* 0x100fe20000004100 */
[----:B------:R-:W-:Y:S01]  /*7030*/  F2FP.F16.F32.PACK_AB R34, R5, R4 ;  /* 0x000000040522723e */ /* 0x000fe200000000ff */
[----:B------:R-:W-:Y:S02]  /*7040*/  HADD2.F32 R3, -RZ, R38.H1_H1 ;  /* 0x30000026ff037230 */ /* 0x000fe40000004100 */
[----:B------:R-:W-:Y:S01]  /*7050*/  FFMA R15, R27, R0, R15 ;  /* 0x000000001b0f7223 */ /* 0x000fe2000000000f */
[C---:B------:R-:W-:Y:S01]  /*7060*/  FMUL R13, R24.reuse, R17 ;  /* 0x00000011180d7220 */ /* 0x040fe20000400000 */
[--C-:B------:R-:W-:Y:S02]  /*7070*/  HADD2.F32 R4, -RZ, R39.reuse.H0_H0 ;  /* 0x20000027ff047230 */ /* 0x100fe40000004100 */
[C---:B------:R-:W-:Y:S01]  /*7080*/  FMUL R14, R24.reuse, R18 ;  /* 0x00000012180e7220 */ /* 0x040fe20000400000 */
[----:B------:R-:W-:Y:S02]  /*7090*/  HADD2.F32 R0, -RZ, R39.H1_H1 ;  /* 0x30000027ff007230 */ /* 0x000fe40000004100 */
[----:B------:R-:W-:Y:S01]  /*70a0*/  FMUL R19, R24, R19 ;  /* 0x0000001318137220 */ /* 0x000fe20000400000 */
[----:B------:R-:W-:Y:S01]  /*70b0*/  F2FP.F16.F32.PACK_AB R35, R11, R6 ;  /* 0x000000060b23723e */ /* 0x000fe200000000ff */
[C---:B------:R-:W-:Y:S01]  /*70c0*/  FFMA R12, R27.reuse, R2, R12 ;  /* 0x000000021b0c7223 */ /* 0x040fe2000000000c */
[C---:B------:R-:W-:Y:S01]  /*70d0*/  FFMA R13, R27.reuse, R3, R13 ;  /* 0x000000031b0d7223 */ /* 0x040fe2000000000d */
[C---:B------:R-:W-:Y:S01]  /*70e0*/  FFMA R14, R27.reuse, R4, R14 ;  /* 0x000000041b0e7223 */ /* 0x040fe2000000000e */
[----:B------:R-:W-:Y:S01]  /*70f0*/  FFMA R19, R27, R0, R19 ;  /* 0x000000001b137223 */ /* 0x000fe20000000013 */
[----:B------:R1:W-:Y:S01]  /*7100*/  STS.128 [R57+UR43+0x200], R32 ;  /* 0x0002002039007988 */ /* 0x0003e20008000c2b */
[----:B------:R-:W-:Y:S02]  /*7110*/  F2FP.F16.F32.PACK_AB R8, R9, R8 ;  /* 0x000000080908723e */ /* 0x000fe400000000ff */
[----:B------:R-:W-:Y:S02]  /*7120*/  F2FP.F16.F32.PACK_AB R9, R15, R10 ;  /* 0x0000000a0f09723e */ /* 0x000fe400000000ff */
[----:B------:R-:W-:Y:S02]  /*7130*/  F2FP.F16.F32.PACK_AB R10, R13, R12 ;  /* 0x0000000c0d0a723e */ /* 0x000fe400000000ff */
[----:B------:R-:W-:Y:S05]  /*7140*/  F2FP.F16.F32.PACK_AB R11, R19, R14 ;  /* 0x0000000e130b723e */ /* 0x000fea00000000ff */
[----:B------:R1:W-:Y:S01]  /*7150*/  STS.128 [R63+0x200], R8 ;  /* 0x000200083f007388 */ /* 0x0003e20000000c00 */
[----:B------:R-:W-:Y:S01]  /*7160*/  @!PT LDS RZ, [RZ] ;  /* 0x00000000fffff984 */ /* 0x000fe20000000800 */
[----:B------:R-:W-:Y:S01]  /*7170*/  @!PT LDS RZ, [RZ] ;  /* 0x00000000fffff984 */ /* 0x000fe20000000800 */
[----:B------:R-:W-:Y:S01]  /*7180*/  @!PT LDS RZ, [RZ] ;  /* 0x00000000fffff984 */ /* 0x000fe20000000800 */
[----:B------:R-:W-:Y:S01]  /*7190*/  @!PT LDS RZ, [RZ] ;  /* 0x00000000fffff984 */ /* 0x000fe20000000800 */
[----:B------:R2:W-:Y:S07]  /*71a0*/  MEMBAR.ALL.CTA ;  /* 0x0000000000007992 */ /* 0x0005ee0000008000 */
[----:B--2---:R-:W2:Y:S02]  /*71b0*/  FENCE.VIEW.ASYNC.S ;  /* 0x00000000000073c6 */ /* 0x004ea40000000000 */
[----:B--2---:R-:W-:Y:S06]  /*71c0*/  BAR.SYNC.DEFER_BLOCKING 0x1, 0x80 ;  /* 0x0042000000007b1d */ /* 0x004fec0000010000 */
[----:B------:R-:W-:Y:S05]  /*71d0*/  @P0 BRA `(.L_x_118) ;  /* 0x00000000003c0947 */ /* 0x000fea0003800000 */
[----:B------:R-:W2:Y:S01]  /*71e0*/  LDCU.64 UR6, c[0x0][0x348] ;  /* 0x00006900ff0677ac */ /* 0x000ea20008000a00 */
[----:B------:R-:W-:Y:S01]  /*71f0*/  UIADD3 UR4, UPT, UPT, UR43, 0x200, URZ ;  /* 0x000002002b047890 */ /* 0x000fe2000fffe0ff */
[----:B------:R-:W-:Y:S01]  /*7200*/  UMOV UR51, UR36 ;  /* 0x0000002400337c82 */ /* 0x000fe20008000000 */
[----:B------:R-:W-:Y:S02]  /*7210*/  UIADD3 UR9, UPT, UPT, UR49, 0x40, URZ ;  /* 0x0000004031097890 */ /* 0x000fe4000fffe0ff */
[----:B------:R-:W-:Y:S02]  /*7220*/  UIADD3 UR8, UPT, UPT, UR43, 0xa00, URZ ;  /* 0x00000a002b087890 */ /* 0x000fe4000fffe0ff */
[----:B------:R-:W-:Y:S01]  /*7230*/  MOV R53, UR4 ;  /* 0x0000000400357c02 */ /* 0x000fe20008000f00 */
[----:B------:R-:W-:Y:S01]  /*7240*/  UMOV UR10, UR50 ;  /* 0x00000032000a7c82 */ /* 0x000fe20008000000 */
[----:B------:R-:W-:Y:S02]  /*7250*/  UMOV UR11, UR36 ;  /* 0x00000024000b7c82 */ /* 0x000fe40008000000 */
[----:B------:R-:W-:Y:S01]  /*7260*/  R2UR UR48, R53 ;  /* 0x00000000353072ca */ /* 0x000fe200000e0000 */
[----:B--2---:R-:W-:Y:S04]  /*7270*/  UIADD3 UR4, UP0, UPT, UR6, 0x680, URZ ;  /* 0x0000068006047890 */ /* 0x004fe8000ff1e0ff */
[----:B------:R-:W-:Y:S09]  /*7280*/  UIADD3.X UR5, UPT, UPT, URZ, UR7, URZ, UP0, !UPT ;  /* 0x00000007ff057290 */ /* 0x000ff200087fe4ff */
[----:B------:R2:W-:Y:S01]  /*7290*/  UTMASTG.3D [UR48], [UR4] ;  /* 0x00000030040073b5 */ /* 0x0005e20008010000 */
[----:B------:R2:W-:Y:S01]  /*72a0*/  UTMASTG.3D [UR8], [UR4] ;  /* 0x00000008040073b5 */ /* 0x0005e20008010000 */
[----:B------:R0:W-:Y:S01]  /*72b0*/  UTMACMDFLUSH ;  /* 0x00000000000079b7 */ /* 0x0001e20000000000 */
[----:B--2---:R-:W-:Y:S04]  /*72c0*/  DEPBAR.LE SB0, 0x1 ;  /* 0x000080400000791a */ /* 0x004fe80000000000 */
.L_x_118:
[----:B------:R-:W-:Y:S05]  /*72d0*/  BSYNC.RECONVERGENT B0 ;  /* 0x0000000000007941 */ /* 0x000fea0003800200 */
.L_x_117:
[----:B------:R-:W-:Y:S01]  /*72e0*/  BAR.SYNC.DEFER_BLOCKING 0x1, 0x80 ;  /* 0x0042000000007b1d */ /* 0x000fe20000010000 */
[----:B------:R-:W-:Y:S01]  /*72f0*/  ISETP.NE.AND P1, PT, R62, RZ, PT ;  /* 0x000000ff3e00720c */ /* 0x000fe20003f25270 */
[----:B------:R-:W-:Y:S01]  /*7300*/  UISETP.NE.AND UP0, UPT, UR52, URZ, UPT ;  /* 0x000000ff3400728c */ /* 0x000fe2000bf05270 */
[----:B------:R-:W-:Y:S11]  /*7310*/  LEA R2, R26, UR43, 0x3 ;  /* 0x0000002b1a027c11 */ /* 0x000ff6000f8e18ff */
[----:B------:R-:W-:Y:S01]  /*7320*/  @P1 SHF.L.U32 R3, R60, 0x1f, RZ ;  /* 0x0000001f3c031819 */ /* 0x000fe200000006ff */
[----:B------:R-:W-:Y:S06]  /*7330*/  BRA.U !UP0, `(.L_x_119) ;  /* 0x0000000108247547 */ /* 0x000fec000b800000 */
[----:B------:R-:W-:Y:S01]  /*7340*/  IMAD.U32 R4, RZ, RZ, UR46 ;  /* 0x0000002eff047e24 */ /* 0x000fe2000f8e00ff */
[----:B------:R-:W-:Y:S01]  /*7350*/  MOV R0, UR47 ;  /* 0x0000002f00007c02 */ /* 0x000fe20008000f00 */
[----:B------:R-:W-:Y:S03]  /*7360*/  UIADD3 UR4, UPT, UPT, UR46, 0x1, URZ ;  /* 0x000000012e047890 */ /* 0x000fe6000fffe0ff */
[----:B------:R-:W-:Y:S01]  /*7370*/  @P1 LEA R4, R4, UR43, 0x3 ;  /* 0x0000002b04041c11 */ /* 0x000fe2000f8e18ff */
[----:B------:R-:W-:Y:S04]  /*7380*/  UISETP.NE.AND UP0, UPT, UR4, 0x4, UPT ;  /* 0x000000040400788c */ /* 0x000fe8000bf05270 */
[----:B------:R-:W-:Y:S01]  /*7390*/  @P1 VIADD R4, R4, 0x70 ;  /* 0x0000007004041836 */ /* 0x000fe20000000000 */
[----:B------:R-:W-:Y:S04]  /*73a0*/  USEL UR46, UR4, URZ, UP0 ;  /* 0x000000ff042e7287 */ /* 0x000fe80008000000 */
[----:B------:R-:W-:Y:S04]  /*73b0*/  @P1 PRMT R0, R0, 0x654, R4 ;  /* 0x0000065400001816 */ /* 0x000fe80000000004 */
[----:B------:R2:W-:Y:S04]  /*73c0*/  @P1 SYNCS.ARRIVE.TRANS64.RED.A1T0 RZ, [R0+URZ], RZ ;  /* 0x000000ff00ff19a7 */ /* 0x0005e800081004ff */
.L_x_119:
[----:B------:R-:W3:Y:S01]  /*73d0*/  @P1 SYNCS.PHASECHK.TRANS64.TRYWAIT P0, [R2+URZ+0x50], R3 ;  /* 0x00005003020015a7 */ /* 0x000ee200080011ff */
[----:B------:R-:W-:Y:S01]  /*73e0*/  BSSY B1, `(.L_x_120) ;  /* 0x0000012000017945 */ /* 0x000fe20003800000 */
[----:B---3--:R-:W-:Y:S03]  /*73f0*/  @P1 SEL R64, RZ, 0x1, !P0 ;  /* 0x00000001ff401807 */ /* 0x008fe60004000000 */
[----:B------:R-:W-:Y:S05]  /*7400*/  @!P1 BRA `(.L_x_121) ;  /* 0x00000000003c9947 */ /* 0x000fea0003800000 */
[----:B------:R-:W-:Y:S01]  /*7410*/  ISETP.NE.AND P1, PT, R65, RZ, PT ;  /* 0x000000ff4100720c */ /* 0x000fe20003f25270 */
[----:B------:R-:W-:Y:S01]  /*7420*/  BSSY B0, `(.L_x_122) ;  /* 0x0000009000007945 */ /* 0x000fe20003800000 */
[----:B------:R-:W-:Y:S11]  /*7430*/  ISETP.NE.AND P0, PT, R64, RZ, PT ;  /* 0x000000ff4000720c */ /* 0x000ff60003f05270 */
[----:B------:R-:W-:Y:S05]  /*7440*/  @P1 IMAD R4, R26, 0x1000, R57 ;  /* 0x000010001a041824 */ /* 0x000fea00078e0239 */
[----:B------:R-:W-:Y:S05]  /*7450*/  @P1 IADD3 R3, PT, PT, R4, UR43, RZ ;  /* 0x0000002b04031c10 */ /* 0x000fea000fffe0ff */
[----:B------:R-:W-:Y:S01]  /*7460*/  @P1 IMAD.IADD R3, R66, 0x1, R3 ;  /* 0x0000000142031824 */ /* 0x000fe200078e0203 */
[----:B------:R-:W-:Y:S06]  /*7470*/  @P0 BRA `(.L_x_123) ;  /* 0x00000000000c0947 */ /* 0x000fec0003800000 */
[----:B--2---:R-:W-:Y:S04]  /*7480*/  SHF.L.U32 R0, R60, 0x1f, RZ ;  /* 0x0000001f3c007819 */ /* 0x004fe800000006ff */
[----:B------:R-:W2:Y:S02]  /*7490*/  SYNCS.PHASECHK.TRANS64.TRYWAIT P0, [R2+URZ+0x50], R0 ;  /* 0x00005000020075a7 */ /* 0x000ea400080011ff */
[----:B--2---:R-:W-:Y:S05]  /*74a0*/  @!P0 BRA `(.L_x_124) ;  /* 0x00000028003c8947 */ /* 0x004fea0003800000 */
.L_x_123:
[----:B------:R-:W-:Y:S05]  /*74b0*/  BSYNC B0 ;  /* 0x0000000000007941 */ /* 0x000fea0003800000 */
.L_x_122:
[----:B------:R-:W-:Y:S02]  /*74c0*/  ISETP.NE.AND P0, PT, R65, RZ, PT ;  /* 0x000000ff4100720c */ /* 0x000fe40003f05270 */
[----:B------:R-:W-:Y:S11]  /*74d0*/  IADD3 R26, PT, PT, R26, 0x1, RZ ;  /* 0x000000011a1a7810 */ /* 0x000ff60007ffe0ff */
[----:B------:R3:W4:Y:S04]  /*74e0*/  @P0 LDS.128 R28, [R4+UR43+0x200] ;  /* 0x0002002b041c0984 */ /* 0x0007280008000c00 */
[----:B------:R3:W1:Y:S02]  /*74f0*/  @P0 LDS.128 R36, [R3+0x200] ;  /* 0x0002000003240984 */ /* 0x0006640000000c00 */
.L_x_121:
[----:B------:R-:W-:Y:S05]  /*7500*/  BSYNC B1 ;  /* 0x0000000000017941 */ /* 0x000fea0003800000 */
.L_x_120:
[----:B--2---:R-:W-:Y:S05]  /*7510*/  VIADD R0, R25, 0x10 ;  /* 0x0000001019007836 */ /* 0x004fea0000000000 */
[----:B------:R-:W-:Y:S04]  /*7520*/  SHF.R.U32.HI R0, RZ, 0x15, R0 ;  /* 0x00000015ff007819 */ /* 0x000fe80000011600 */
[----:B------:R-:W-:Y:S11]  /*7530*/  LOP3.LUT P0, RZ, R0, 0x3, R51, 0x48, !PT ;  /* 0x0000000300ff7812 */ /* 0x000ff60007804833 */
[----:B------:R-:W-:Y:S02]  /*7540*/  @!UPT UIADD3 URZ, UPT, UPT, URZ, URZ, URZ ;  /* 0x000000fffffff290 */ /* 0x000fe4000fffe0ff */
[----:B------:R-:W-:Y:S05]  /*7550*/  @!P0 BRA `(.L_x_125) ;  /* 0x0000000000408947 */ /* 0x000fea0003800000 */
[----:B------:R-:W2:Y:S01]  /*7560*/  LDCU.64 UR8, c[0x4][0x70] ;  /* 0x01000e00ff0877ac */ /* 0x000ea20008000a00 */
[----:B---3--:R-:W-:Y:S01]  /*7570*/  MOV R3, 0x0 ;  /* 0x0000000000037802 */ /* 0x008fe20000000f00 */
[----:B------:R-:W-:Y:S02]  /*7580*/  HFMA2 R12, -RZ, RZ, 0, 5.9604644775390625e-08 ;  /* 0x00000001ff0c7431 */ /* 0x000fe400000001ff */
[----:B-1----:R-:W-:Y:S02]  /*7590*/  IMAD.MOV.U32 R8, RZ, RZ, 0x192 ;  /* 0x00000192ff087424 */ /* 0x002fe400078e00ff */
[----:B------:R-:W-:Y:S01]  /*75a0*/  IMAD.MOV.U32 R13, RZ, RZ, RZ ;  /* 0x000000ffff0d7224 */ /* 0x000fe200078e00ff */
[----:B------:R-:W1:Y:S01]  /*75b0*/  LDCU.64 UR6, c[0x4][0x78] ;  /* 0x01000f00ff0677ac */ /* 0x000e620008000a00 */
[----:B------:R-:W3:Y:S01]  /*75c0*/  LDC.64 R2, c[0x4][R3] ;  /* 0x0100000003027b82 */ /* 0x000ee20000000a00 */
[----:B------:R-:W5:Y:S01]  /*75d0*/  LDCU.64 UR4, c[0x4][0x10] ;  /* 0x01000200ff0477ac */ /* 0x000f620008000a00 */
[----:B--2---:R-:W-:Y:S01]  /*75e0*/  MOV R5, UR9 ;  /* 0x0000000900057c02 */ /* 0x004fe20008000f00 */
[----:B------:R-:W-:Y:S01]  /*75f0*/  IMAD.U32 R4, RZ, RZ, UR8 ;  /* 0x00000008ff047e24 */ /* 0x000fe2000f8e00ff */
[----:B-1----:R-:W-:Y:S01]  /*7600*/  MOV R7, UR7 ;  /* 0x0000000700077c02 */ /* 0x002fe20008000f00 */
[----:B------:R-:W-:Y:S01]  /*7610*/  IMAD.U32 R6, RZ, RZ, UR6 ;  /* 0x00000006ff067e24 */ /* 0x000fe2000f8e00ff */
[----:B-----5:R-:W-:Y:S01]  /*7620*/  MOV R11, UR5 ;  /* 0x00000005000b7c02 */ /* 0x020fe20008000f00 */
[----:B------:R-:W-:Y:S02]  /*7630*/  IMAD.U32 R10, RZ, RZ, UR4 ;  /* 0x00000004ff0a7e24 */ /* 0x000fe4000f8e00ff */
[----:B------:R-:W-:Y:S07]  /*7640*/  LEPC R20, `(.L_x_125) ;  /* 0x000000001014794e */ /* 0x000fee0000000000 */
[----:B---34-:R-:W-:Y:S05]  /*7650*/  CALL.ABS.NOINC R2 ;  /* 0x0000000002007343 */ /* 0x018fea0003c00000 */
.L_x_125:
[----:B------:R-:W-:Y:S01]  /*7660*/  ISETP.NE.AND P6, PT, R62, RZ, PT ;  /* 0x000000ff3e00720c */ /* 0x000fe20003fc5270 */
[----:B------:R-:W-:Y:S05]  /*7670*/  WARPSYNC.ALL ;  /* 0x0000000000007948 */ /* 0x000fea0003800000 */
[----:B------:R-:W-:Y:S01]  /*7680*/  R2UR UR4, R25 ;  /* 0x00000000190472ca */ /* 0x000fe200000e0000 */
[----:B---34-:R-:W-:Y:S01]  /*7690*/  HADD2.F32 R3, -RZ, R28.H0_H0 ;  /* 0x2000001cff037230 */ /* 0x018fe20000004100 */
[----:B------:R-:W-:Y:S01]  /*76a0*/  ISETP.NE.AND P0, PT, R61, RZ, PT ;  /* 0x000000ff3d00720c */ /* 0x000fe20003f05270 */
[----:B------:R-:W-:Y:S01]  /*76b0*/  HADD2.F32 R20, -RZ, R30.H0_H0 ;  /* 0x2000001eff147230 */ /* 0x000fe20000004100 */
[----:B------:R-:W-:Y:S09]  /*76c0*/  BSSY.RECONVERGENT B0, `(.L_x_126) ;  /* 0x0000058000007945 */ /* 0x000ff20003800200 */
[----:B-1----:R-:W1:Y:S02]  /*76d0*/  LDTM.x16 R4, tmem[UR4+0x10] ;  /* 0x00001004000479ee */ /* 0x002e640008240000 */
[C---:B-1----:R-:W-:Y:S01]  /*76e0*/  FMUL R0, R24.reuse, R4 ;  /* 0x0000000418007220 */ /* 0x042fe20000400000 */
[----:B------:R-:W-:Y:S02]  /*76f0*/  HADD2.F32 R4, -RZ, R28.H1_H1 ;  /* 0x3000001cff047230 */ /* 0x000fe40000004100 */
[C---:B------:R-:W-:Y:S01]  /*7700*/  FMUL R2, R24.reuse, R5 ;  /* 0x0000000518027220 */ /* 0x040fe20000400000 */
[--C-:B------:R-:W-:Y:S02]  /*7710*/  HADD2.F32 R5, -RZ, R29.reuse.H0_H0 ;  /* 0x2000001dff057230 */ /* 0x100fe40000004100 */
[C---:B------:R-:W-:Y:S01]  /*7720*/  FFMA R0, R27.reuse, R3, R0 ;  /* 0x000000031b007223 */ /* 0x040fe20000000000 */
[C---:B------:R-:W-:Y:S01]  /*7730*/  FMUL R3, R24.reuse, R6 ;  /* 0x0000000618037220 */ /* 0x040fe20000400000 */
[----:B------:R-:W-:Y:S02]  /*7740*/  HADD2.F32 R6, -RZ, R29.H1_H1 ;  /* 0x3000001dff067230 */ /* 0x000fe40000004100 */
[C---:B------:R-:W-:Y:S01]  /*7750*/  FFMA R2, R27.reuse, R4, R2 ;  /* 0x000000041b027223 */ /* 0x040fe20000000002 */
[C---:B------:R-:W-:Y:S01]  /*7760*/  FMUL R7, R24.reuse, R7 ;  /* 0x0000000718077220 */ /* 0x040fe20000400000 */
[C---:B------:R-:W-:Y:S01]  /*7770*/  FFMA R3, R27.reuse, R5, R3 ;  /* 0x000000051b037223 */ /* 0x040fe20000000003 */
[C---:B------:R-:W-:Y:S01]  /*7780*/  FMUL R4, R24.reuse, R8 ;  /* 0x0000000818047220 */ /* 0x040fe20000400000 */
[----:B------:R-:W-:Y:S01]  /*7790*/  FMUL R5, R24, R9 ;  /* 0x0000000918057220 */ /* 0x000fe20000400000 */
[----:B------:R-:W-:Y:S01]  /*77a0*/  F2FP.F16.F32.PACK_AB R32, R2, R0 ;  /* 0x000000000220723e */ /* 0x000fe200000000ff */
[C---:B------:R-:W-:Y:S01]  /*77b0*/  FFMA R7, R27.reuse, R6, R7 ;  /* 0x000000061b077223 */ /* 0x040fe20000000007 */
[----:B------:R-:W-:Y:S02]  /*77c0*/  HADD2.F32 R0, -RZ, R30.H1_H1 ;  /* 0x3000001eff007230 */ /* 0x000fe40000004100 */
[----:B------:R-:W-:Y:S01]  /*77d0*/  FFMA R4, R27, R20, R4 ;  /* 0x000000141b047223 */ /* 0x000fe20000000004 */
[--C-:B------:R-:W-:Y:S02]  /*77e0*/  HADD2.F32 R2, -RZ, R31.reuse.H0_H0 ;  /* 0x2000001fff027230 */ /* 0x100fe40000004100 */
[C---:B------:R-:W-:Y:S01]  /*77f0*/  FMUL R6, R24.reuse, R10 ;  /* 0x0000000a18067220 */ /* 0x040fe20000400000 */
[----:B------:R-:W-:Y:S01]  /*7800*/  F2FP.F16.F32.PACK_AB R33, R7, R3 ;  /* 0x000000030721723e */ /* 0x000fe200000000ff */
[----:B------:R-:W-:Y:S02]  /*7810*/  HADD2.F32 R3, -RZ, R31.H1_H1 ;  /* 0x3000001fff037230 */ /* 0x000fe40000004100 */
[C---:B------:R-:W-:Y:S01]  /*7820*/  FFMA R5, R27.reuse, R0, R5 ;  /* 0x000000001b057223 */ /* 0x040fe20000000005 */
[C---:B------:R-:W-:Y:S01]  /*7830*/  FMUL R11, R24.reuse, R11 ;  /* 0x0000000b180b7220 */ /* 0x040fe20000400000 */
[--C-:B------:R-:W-:Y:S02]  /*7840*/  HADD2.F32 R7, -RZ, R36.reuse.H0_H0 ;  /* 0x20000024ff077230 */ /* 0x100fe40000004100 */
[C---:B------:R-:W-:Y:S01]  /*7850*/  FMUL R8, R24.reuse, R12 ;  /* 0x0000000c18087220 */ /* 0x040fe20000400000 */
[----:B------:R-:W-:Y:S02]  /*7860*/  HADD2.F32 R0, -RZ, R36.H1_H1 ;  /* 0x30000024ff007230 */ /* 0x000fe40000004100 */
[C---:B------:R-:W-:Y:S01]  /*7870*/  FMUL R9, R24.reuse, R13 ;  /* 0x0000000d18097220 */ /* 0x040fe20000400000 */
[C---:B------:R-:W-:Y:S01]  /*7880*/  FFMA R6, R27.reuse, R2, R6 ;  /* 0x000000021b067223 */ /* 0x040fe20000000006 */
[C---:B------:R-:W-:Y:S01]  /*7890*/  FFMA R11, R27.reuse, R3, R11 ;  /* 0x000000031b0b7223 */ /* 0x040fe2000000000b */
[C---:B------:R-:W-:Y:S01]  /*78a0*/  FFMA R8, R27.reuse, R7, R8 ;  /* 0x000000071b087223 */ /* 0x040fe20000000008 */
[C---:B------:R-:W-:Y:S01]  /*78b0*/  FFMA R9, R27.reuse, R0, R9 ;  /* 0x000000001b097223 */ /* 0x040fe20000000009 */
[--C-:B------:R-:W-:Y:S02]  /*78c0*/  HADD2.F32 R2, -RZ, R37.reuse.H0_H0 ;  /* 0x20000025ff027230 */ /* 0x100fe40000004100 */
[C---:B------:R-:W-:Y:S01]  /*78d0*/  FMUL R10, R24.reuse, R14 ;  /* 0x0000000e180a7220 */ /* 0x040fe20000400000 */
[----:B------:R-:W-:Y:S02]  /*78e0*/  HADD2.F32 R0, -RZ, R37.H1_H1 ;  /* 0x30000025ff007230 */ /* 0x000fe40000004100 */
[C---:B------:R-:W-:Y:S01]  /*78f0*/  FMUL R15, R24.reuse, R15 ;  /* 0x0000000f180f7220 */ /* 0x040fe20000400000 */
[C---:B------:R-:W-:Y:S01]  /*7900*/  FMUL R12, R24.reuse, R16 ;  /* 0x00000010180c7220 */ /* 0x040fe20000400000 */
[C---:B------:R-:W-:Y:S01]  /*7910*/  FFMA R10, R27.reuse, R2, R10 ;  /* 0x000000021b0a7223 */ /* 0x040fe2000000000a */
[--C-:B------:R-:W-:Y:S02]  /*7920*/  HADD2.F32 R2, -RZ, R38.reuse.H0_H0 ;  /* 0x20000026ff027230 */ /* 0x100fe40000004100 */
[----:B------:R-:W-:Y:S01]  /*7930*/  FFMA R15, R27, R0, R15 ;  /* 0x000000001b0f7223 */ /* 0x000fe2000000000f */
[----:B------:R-:W-:Y:S01]  /*7940*/  HADD2.F32 R0, -RZ, R38.H1_H1 ;  /* 0x30000026ff007230 */ /* 0x000fe20000004100 */
[----:B------:R-:W-:Y:S01]  /*7950*/  F2FP.F16.F32.PACK_AB R34, R5, R4 ;  /* 0x000000040522723e */ /* 0x000fe200000000ff */
        /* <DEDUP_REMOVED lines=14> */
[----:B------:R-:W-:Y:S02]  /*7a40*/  F2FP.F16.F32.PACK_AB R11, R19, R14 ;  /* 0x0000000e130b723e */ /* 0x000fe400000000ff */
[----:B------:R-:W-:Y:S02]  /*7a50*/  MOV R2, UR46 ;  /* 0x0000002e00027c02 */ /* 0x000fe40008000f00 */
[----:B------:R-:W-:Y:S01]  /*7a60*/  MOV R0, UR47 ;  /* 0x0000002f00007c02 */ /* 0x000fe20008000f00 */
[----:B------:R1:W-:Y:S01]  /*7a70*/  STS.128 [R63+0x1200], R8 ;  /* 0x001200083f007388 */ /* 0x0003e20000000c00 */
[----:B------:R-:W-:Y:S02]  /*7a80*/  @P6 LEA R2, R2, UR43, 0x3 ;  /* 0x0000002b02026c11 */ /* 0x000fe4000f8e18ff */
[----:B------:R-:W-:Y:S02]  /*7a90*/  @P6 SHF.L.U32 R3, R60, 0x1f, RZ ;  /* 0x0000001f3c036819 */ /* 0x000fe400000006ff */
[----:B------:R-:W-:Y:S01]  /*7aa0*/  @P6 IADD3 R2, PT, PT, R2, 0x70, RZ ;  /* 0x0000007002026810 */ /* 0x000fe20007ffe0ff */
[----:B------:R-:W-:Y:S01]  /*7ab0*/  @!PT LDS RZ, [RZ] ;  /* 0x00000000fffff984 */ /* 0x000fe20000000800 */
[----:B------:R-:W-:Y:S01]  /*7ac0*/  @!PT LDS RZ, [RZ] ;  /* 0x00000000fffff984 */ /* 0x000fe20000000800 */
[----:B------:R-:W-:Y:S01]  /*7ad0*/  @!PT LDS RZ, [RZ] ;  /* 0x00000000fffff984 */ /* 0x000fe20000000800 */
[----:B------:R-:W-:Y:S01]  /*7ae0*/  @!PT LDS RZ, [RZ] ;  /* 0x00000000fffff984 */ /* 0x000fe20000000800 */
[----:B------:R2:W-:Y:S06]  /*7af0*/  MEMBAR.ALL.CTA ;  /* 0x0000000000007992 */ /* 0x0005ec0000008000 */
[----:B--2---:R-:W2:Y:S01]  /*7b00*/  FENCE.VIEW.ASYNC.S ;  /* 0x00000000000073c6 */ /* 0x004ea20000000000 */
[----:B------:R-:W-:Y:S02]  /*7b10*/  @P6 PRMT R0, R0, 0x654, R2 ;  /* 0x0000065400006816 */ /* 0x000fe40000000002 */
[----:B------:R-:W-:Y:S01]  /*7b20*/  LEA R2, R26, UR43, 0x3 ;  /* 0x0000002b1a027c11 */ /* 0x000fe2000f8e18ff */
[----:B--2---:R-:W-:Y:S06]  /*7b30*/  BAR.SYNC.DEFER_BLOCKING 0x1, 0x80 ;  /* 0x0042000000007b1d */ /* 0x004fec0000010000 */
[----:B------:R-:W-:Y:S05]  /*7b40*/  @P0 BRA `(.L_x_127) ;  /* 0x00000000003c0947 */ /* 0x000fea0003800000 */
[----:B------:R-:W2:Y:S01]  /*7b50*/  LDCU.64 UR6, c[0x0][0x348] ;  /* 0x00006900ff0677ac */ /* 0x000ea20008000a00 */
[----:B------:R-:W-:Y:S02]  /*7b60*/  UIADD3 UR13, UPT, UPT, UR49, 0x10, URZ ;  /* 0x00000010310d7890 */ /* 0x000fe4000fffe0ff */
[----:B------:R-:W-:Y:S01]  /*7b70*/  UIADD3 UR12, UPT, UPT, UR43, 0x1200, URZ ;  /* 0x000012002b0c7890 */ /* 0x000fe2000fffe0ff */
[----:B------:R-:W-:Y:S01]  /*7b80*/  UMOV UR14, UR50 ;  /* 0x00000032000e7c82 */ /* 0x000fe20008000000 */
[----:B------:R-:W-:Y:S01]  /*7b90*/  UMOV UR15, UR36 ;  /* 0x00000024000f7c82 */ /* 0x000fe20008000000 */
[----:B------:R-:W-:Y:S02]  /*7ba0*/  UIADD3 UR9, UPT, UPT, UR49, 0x50, URZ ;  /* 0x0000005031097890 */ /* 0x000fe4000fffe0ff */
[----:B------:R-:W-:Y:S01]  /*7bb0*/  UIADD3 UR8, UPT, UPT, UR43, 0x1a00, URZ ;  /* 0x00001a002b087890 */ /* 0x000fe2000fffe0ff */
[----:B------:R-:W-:Y:S01]  /*7bc0*/  UMOV UR10, UR50 ;  /* 0x00000032000a7c82 */ /* 0x000fe20008000000 */
[----:B------:R-:W-:Y:S01]  /*7bd0*/  UMOV UR11, UR36 ;  /* 0x00000024000b7c82 */ /* 0x000fe20008000000 */
[----:B--2---:R-:W-:Y:S04]  /*7be0*/  UIADD3 UR4, UP0, UPT, UR6, 0x680, URZ ;  /* 0x0000068006047890 */ /* 0x004fe8000ff1e0ff */
[----:B------:R-:W-:Y:S09]  /*7bf0*/  UIADD3.X UR5, UPT, UPT, URZ, UR7, URZ, UP0, !UPT ;  /* 0x00000007ff057290 */ /* 0x000ff200087fe4ff */
[----:B------:R2:W-:Y:S01]  /*7c00*/  UTMASTG.3D [UR12], [UR4] ;  /* 0x0000000c040073b5 */ /* 0x0005e20008010000 */
[----:B------:R2:W-:Y:S01]  /*7c10*/  UTMASTG.3D [UR8], [UR4] ;  /* 0x00000008040073b5 */ /* 0x0005e20008010000 */
[----:B------:R0:W-:Y:S01]  /*7c20*/  UTMACMDFLUSH ;  /* 0x00000000000079b7 */ /* 0x0001e20000000000 */
[----:B--2---:R-:W-:Y:S04]  /*7c30*/  DEPBAR.LE SB0, 0x1 ;  /* 0x000080400000791a */ /* 0x004fe80000000000 */
.L_x_127:
[----:B------:R-:W-:Y:S05]  /*7c40*/  BSYNC.RECONVERGENT B0 ;  /* 0x0000000000007941 */ /* 0x000fea0003800200 */
.L_x_126:
[----:B------:R-:W-:Y:S01]  /*7c50*/  BAR.SYNC.DEFER_BLOCKING 0x1, 0x80 ;  /* 0x0042000000007b1d */ /* 0x000fe20000010000 */
[----:B------:R-:W-:Y:S04]  /*7c60*/  UIADD3 UR4, UPT, UPT, UR46, 0x1, URZ ;  /* 0x000000012e047890 */ /* 0x000fe8000fffe0ff */
[----:B------:R-:W-:Y:S04]  /*7c70*/  UISETP.NE.AND UP0, UPT, UR4, 0x4, UPT ;  /* 0x000000040400788c */ /* 0x000fe8000bf05270 */
[----:B------:R-:W-:Y:S01]  /*7c80*/  USEL UR44, UR4, URZ, UP0 ;  /* 0x000000ff042c7287 */ /* 0x000fe20008000000 */
[----:B------:R2:W-:Y:S01]  /*7c90*/  @P6 SYNCS.ARRIVE.TRANS64.RED.A1T0 RZ, [R0+URZ], RZ ;  /* 0x000000ff00ff69a7 */ /* 0x0005e200081004ff */
[----:B------:R-:W-:Y:S01]  /*7ca0*/  BSSY B1, `(.L_x_128) ;  /* 0x0000013000017945 */ /* 0x000fe20003800000 */
[----:B------:R-:W3:Y:S02]  /*7cb0*/  @P6 SYNCS.PHASECHK.TRANS64.TRYWAIT P0, [R2+URZ+0x50], R3 ;  /* 0x00005003020065a7 */ /* 0x000ee400080011ff */
[----:B---3--:R-:W-:Y:S01]  /*7cc0*/  @P6 SEL R64, RZ, 0x1, !P0 ;  /* 0x00000001ff406807 */ /* 0x008fe20004000000 */
[----:B--2---:R-:W-:Y:S06]  /*7cd0*/  @!P6 BRA `(.L_x_129) ;  /* 0x00000000003ce947 */ /* 0x004fec0003800000 */
[----:B------:R-:W-:Y:S01]  /*7ce0*/  ISETP.NE.AND P1, PT, R65, RZ, PT ;  /* 0x000000ff4100720c */ /* 0x000fe20003f25270 */
[----:B------:R-:W-:Y:S01]  /*7cf0*/  BSSY B0, `(.L_x_130) ;  /* 0x0000009000007945 */ /* 0x000fe20003800000 */
[----:B------:R-:W-:Y:S11]  /*7d00*/  ISETP.NE.AND P0, PT, R64, RZ, PT ;  /* 0x000000ff4000720c */ /* 0x000ff60003f05270 */
[----:B------:R-:W-:Y:S05]  /*7d10*/  @P1 IMAD R3, R26, 0x1000, R57 ;  /* 0x000010001a031824 */ /* 0x000fea00078e0239 */
[----:B------:R-:W-:Y:S05]  /*7d20*/  @P1 IADD3 R0, PT, PT, R3, UR43, RZ ;  /* 0x0000002b03001c10 */ /* 0x000fea000fffe0ff */
[----:B------:R-:W-:Y:S01]  /*7d30*/  @P1 IMAD.IADD R0, R66, 0x1, R0 ;  /* 0x0000000142001824 */ /* 0x000fe200078e0200 */
[----:B------:R-:W-:Y:S06]  /*7d40*/  @P0 BRA `(.L_x_131) ;  /* 0x00000000000c0947 */ /* 0x000fec0003800000 */
[----:B------:R-:W-:Y:S04]  /*7d50*/  SHF.L.U32 R4, R60, 0x1f, RZ ;  /* 0x0000001f3c047819 */ /* 0x000fe800000006ff */
[----:B------:R-:W2:Y:S02]  /*7d60*/  SYNCS.PHASECHK.TRANS64.TRYWAIT P0, [R2+URZ+0x50], R4 ;  /* 0x00005004020075a7 */ /* 0x000ea400080011ff */
[----:B--2---:R-:W-:Y:S05]  /*7d70*/  @!P0 BRA `(.L_x_132) ;  /* 0x00000020001c8947 */ /* 0x004fea0003800000 */
.L_x_131:
[----:B------:R-:W-:Y:S05]  /*7d80*/  BSYNC B0 ;  /* 0x0000000000007941 */ /* 0x000fea0003800000 */
.L_x_130:
[----:B------:R-:W-:Y:S02]  /*7d90*/  ISETP.NE.AND P0, PT, R65, RZ, PT ;  /* 0x000000ff4100720c */ /* 0x000fe40003f05270 */
[----:B------:R-:W-:Y:S11]  /*7da0*/  IADD3 R26, PT, PT, R26, 0x1, RZ ;  /* 0x000000011a1a7810 */ /* 0x000ff60007ffe0ff */
[----:B------:R3:W4:Y:S04]  /*7db0*/  @P0 LDS.128 R28, [R3+UR43+0x200] ;  /* 0x0002002b031c0984 */ /* 0x0007280008000c00 */
[----:B------:R3:W1:Y:S02]  /*7dc0*/  @P0 LDS.128 R36, [R0+0x200] ;  /* 0x0002000000240984 */ /* 0x0006640000000c00 */
.L_x_129:
[----:B------:R-:W-:Y:S05]  /*7dd0*/  BSYNC B1 ;  /* 0x0000000000017941 */ /* 0x000fea0003800000 */
.L_x_128:
[----:B---3--:R-:W-:Y:S05]  /*7de0*/  VIADD R0, R25, 0x20 ;  /* 0x0000002019007836 */ /* 0x008fea0000000000 */
[----:B------:R-:W-:Y:S04]  /*7df0*/  SHF.R.U32.HI R0, RZ, 0x15, R0 ;  /* 0x00000015ff007819 */ /* 0x000fe80000011600 */
[----:B------:R-:W-:Y:S11]  /*7e00*/  LOP3.LUT P0, RZ, R0, 0x3, R51, 0x48, !PT ;  /* 0x0000000300ff7812 */ /* 0x000ff60007804833 */
[----:B------:R-:W-:Y:S02]  /*7e10*/  @!UPT UIADD3 URZ, UPT, UPT, URZ, URZ, URZ ;  /* 0x000000fffffff290 */ /* 0x000fe4000fffe0ff */
[----:B------:R-:W-:Y:S05]  /*7e20*/  @!P0 BRA `(.L_x_133) ;  /* 0x0000000000408947 */ /* 0x000fea0003800000 */
[----:B------:R-:W3:Y:S01]  /*7e30*/  LDCU.64 UR8, c[0x4][0x70] ;  /* 0x01000e00ff0877ac */ /* 0x000ee20008000a00 */
[----:B------:R-:W-:Y:S01]  /*7e40*/  MOV R3, 0x0 ;  /* 0x0000000000037802 */ /* 0x000fe20000000f00 */
[----:B------:R-:W-:Y:S02]  /*7e50*/  HFMA2 R12, -RZ, RZ, 0, 5.9604644775390625e-08 ;  /* 0x00000001ff0c7431 */ /* 0x000fe400000001ff */
[----:B-1----:R-:W-:Y:S02]  /*7e60*/  IMAD.MOV.U32 R8, RZ, RZ, 0x192 ;  /* 0x00000192ff087424 */ /* 0x002fe400078e00ff */
[----:B------:R-:W-:Y:S01]  /*7e70*/  IMAD.MOV.U32 R13, RZ, RZ, RZ ;  /* 0x000000ffff0d7224 */ /* 0x000fe200078e00ff */
[----:B------:R-:W1:Y:S01]  /*7e80*/  LDCU.64 UR6, c[0x4][0x78] ;  /* 0x01000f00ff0677ac */ /* 0x000e620008000a00 */
[----:B--2---:R-:W2:Y:S01]  /*7e90*/  LDC.64 R2, c[0x4][R3] ;  /* 0x0100000003027b82 */ /* 0x004ea20000000a00 */
[----:B------:R-:W5:Y:S01]  /*7ea0*/  LDCU.64 UR4, c[0x4][0x10] ;  /* 0x01000200ff0477ac */ /* 0x000f620008000a00 */
[----:B---3--:R-:W-:Y:S01]  /*7eb0*/  MOV R5, UR9 ;  /* 0x0000000900057c02 */ /* 0x008fe20008000f00 */
[----:B------:R-:W-:Y:S01]  /*7ec0*/  IMAD.U32 R4, RZ, RZ, UR8 ;  /* 0x00000008ff047e24 */ /* 0x000fe2000f8e00ff */
[----:B-1----:R-:W-:Y:S01]  /*7ed0*/  MOV R7, UR7 ;  /* 0x0000000700077c02 */ /* 0x002fe20008000f00 */
[----:B------:R-:W-:Y:S01]  /*7ee0*/  IMAD.U32 R6, RZ, RZ, UR6 ;  /* 0x00000006ff067e24 */ /* 0x000fe2000f8e00ff */
[----:B-----5:R-:W-:Y:S01]  /*7ef0*/  MOV R11, UR5 ;  /* 0x00000005000b7c02 */ /* 0x020fe20008000f00 */
[----:B------:R-:W-:Y:S02]  /*7f00*/  IMAD.U32 R10, RZ, RZ, UR4 ;  /* 0x00000004ff0a7e24 */ /* 0x000fe4000f8e00ff */
[----:B------:R-:W-:Y:S07]  /*7f10*/  LEPC R20, `(.L_x_133) ;  /* 0x000000001014794e */ /* 0x000fee0000000000 */
[----:B--2-4-:R-:W-:Y:S05]  /*7f20*/  CALL.ABS.NOINC R2 ;  /* 0x0000000002007343 */ /* 0x014fea0003c00000 */
.L_x_133:
[----:B------:R-:W-:Y:S01]  /*7f30*/  ISETP.NE.AND P6, PT, R62, RZ, PT ;  /* 0x000000ff3e00720c */ /* 0x000fe20003fc5270 */
[----:B------:R-:W-:Y:S05]  /*7f40*/  WARPSYNC.ALL ;  /* 0x0000000000007948 */ /* 0x000fea0003800000 */
[----:B------:R-:W-:Y:S01]  /*7f50*/  R2UR UR4, R25 ;  /* 0x00000000190472ca */ /* 0x000fe200000e0000 */
[----:B----4-:R-:W-:Y:S01]  /*7f60*/  HADD2.F32 R3, -RZ, R28.H0_H0 ;  /* 0x2000001cff037230 */ /* 0x010fe20000004100 */
[----:B------:R-:W-:Y:S01]  /*7f70*/  ISETP.NE.AND P0, PT, R61, RZ, PT ;  /* 0x000000ff3d00720c */ /* 0x000fe20003f05270 */
[----:B------:R-:W-:Y:S01]  /*7f80*/  HADD2.F32 R20, -RZ, R30.H0_H0 ;  /* 0x2000001eff147230 */ /* 0x000fe20000004100 */
[----:B------:R-:W-:Y:S09]  /*7f90*/  BSSY.RECONVERGENT B0, `(.L_x_134) ;  /* 0x0000058000007945 */ /* 0x000ff20003800200 */
[----:B-12---:R-:W1:Y:S02]  /*7fa0*/  LDTM.x16 R4, tmem[UR4+0x20] ;  /* 0x00002004000479ee */ /* 0x006e640008240000 */
        /* <DEDUP_REMOVED lines=59> */
[----:B------:R-:W-:Y:S02]  /*8360*/  LEA R3, R26, UR43, 0x3 ;  /* 0x0000002b1a037c11 */ /* 0x000fe4000f8e18ff */
        /* <DEDUP_REMOVED lines=8> */
[----:B------:R-:W-:Y:S01]  /*83f0*/  @P6 SHF.L.U32 R2, R60, 0x1f, RZ ;  /* 0x0000001f3c026819 */ /* 0x000fe200000006ff */
        /* <DEDUP_REMOVED lines=17> */
.L_x_135:
[----:B------:R-:W-:Y:S05]  /*8510*/  BSYNC.RECONVERGENT B0 ;  /* 0x0000000000007941 */ /* 0x000fea0003800200 */
.L_x_134:
        /* <DEDUP_REMOVED lines=19> */
.L_x_139:
[----:B------:R-:W-:Y:S05]  /*8650*/  BSYNC B0 ;  /* 0x0000000000007941 */ /* 0x000fea0003800000 */
.L_x_138:
[----:B------:R-:W-:Y:S11]  /*8660*/  ISETP.NE.AND P0, PT, R65, RZ, PT ;  /* 0x000000ff4100720c */ /* 0x000ff60003f05270 */
[----:B------:R-:W-:Y:S02]  /*8670*/  @!UPT UIADD3 URZ, UPT, UPT, URZ, URZ, URZ ;  /* 0x000000fffffff290 */ /* 0x000fe4000fffe0ff */
[----:B------:R3:W4:Y:S04]  /*8680*/  @P0 LDS.128 R28, [R26+UR43+0x200] ;  /* 0x0002002b1a1c0984 */ /* 0x0007280008000c00 */
[----:B------:R3:W1:Y:S02]  /*8690*/  @P0 LDS.128 R36, [R66+0x200] ;  /* 0x0002000042240984 */ /* 0x0006640000000c00 */
.L_x_137:
[----:B------:R-:W-:Y:S05]  /*86a0*/  BSYNC B1 ;  /* 0x0000000000017941 */ /* 0x000fea0003800000 */
.L_x_136:
[----:B--2---:R-:W-:Y:S05]  /*86b0*/  VIADD R0, R25, 0x30 ;  /* 0x0000003019007836 */ /* 0x004fea0000000000 */
[----:B------:R-:W-:Y:S04]  /*86c0*/  SHF.R.U32.HI R0, RZ, 0x15, R0 ;  /* 0x00000015ff007819 */ /* 0x000fe80000011600 */
[----:B------:R-:W-:Y:S11]  /*86d0*/  LOP3.LUT P0, RZ, R0, 0x3, R51, 0x48, !PT ;  /* 0x0000000300ff7812 */ /* 0x000ff60007804833 */
[----:B------:R-:W-:Y:S02]  /*86e0*/  @!UPT UIADD3 URZ, UPT, UPT, URZ, URZ, URZ ;  /* 0x000000fffffff290 */ /* 0x000fe4000fffe0ff */
[----:B------:R-:W-:Y:S05]  /*86f0*/  @!P0 BRA `(.L_x_141) ;  /* 0x0000000000408947 */ /* 0x000fea0003800000 */
[----:B------:R-:W2:Y:S01]  /*8700*/  LDCU.64 UR8, c[0x4][0x70] ;  /* 0x01000e00ff0877ac */ /* 0x000ea20008000a00 */
[----:B------:R-:W-:Y:S01]  /*8710*/  MOV R3, 0x0 ;  /* 0x0000000000037802 */ /* 0x000fe20000000f00 */
        /* <DEDUP_REMOVED lines=14> */
.L_x_141:
[----:B------:R-:W-:Y:S01]  /*8800*/  ISETP.NE.AND P0, PT, R61, RZ, PT ;  /* 0x000000ff3d00720c */ /* 0x000fe20003f05270 */
[----:B------:R-:W-:Y:S05]  /*8810*/  WARPSYNC.ALL ;  /* 0x0000000000007948 */ /* 0x000fea0003800000 */
[----:B------:R-:W-:Y:S01]  /*8820*/  R2UR UR4, R25 ;  /* 0x00000000190472ca */ /* 0x000fe200000e0000 */
[--C-:B----4-:R-:W-:Y:S01]  /*8830*/  HADD2.F32 R20, -RZ, R28.reuse.H0_H0 ;  /* 0x2000001cff147230 */ /* 0x110fe20000004100 */
[----:B------:R-:W-:Y:S01]  /*8840*/  IADD3 R54, PT, PT, R54, 0xe0, RZ ;  /* 0x000000e036367810 */ /* 0x000fe20007ffe0ff */
[----:B------:R-:W-:Y:S01]  /*8850*/  HADD2.F32 R21, -RZ, R28.H1_H1 ;  /* 0x3000001cff157230 */ /* 0x000fe20000004100 */
[----:B------:R-:W-:Y:S01]  /*8860*/  BSSY.RECONVERGENT B0, `(.L_x_142) ;  /* 0x0000054000007945 */ /* 0x000fe20003800200 */
[--C-:B------:R-:W-:Y:S01]  /*8870*/  HADD2.F32 R25, -RZ, R29.reuse.H0_H0 ;  /* 0x2000001dff197230 */ /* 0x100fe20000004100 */
[----:B------:R-:W-:Y:S01]  /*8880*/  LOP3.LUT R54, R54, 0xfefffff8, RZ, 0xc0, !PT ;  /* 0xfefffff836367812 */ /* 0x000fe200078ec0ff */
[----:B---3--:R-:W-:Y:S02]  /*8890*/  HADD2.F32 R26, -RZ, R29.H1_H1 ;  /* 0x3000001dff1a7230 */ /* 0x008fe40000004100 */
[--C-:B------:R-:W-:Y:S02]  /*88a0*/  HADD2.F32 R28, -RZ, R30.reuse.H0_H0 ;  /* 0x2000001eff1c7230 */ /* 0x100fe40000004100 */
[----:B------:R-:W-:Y:S02]  /*88b0*/  HADD2.F32 R29, -RZ, R30.H1_H1 ;  /* 0x3000001eff1d7230 */ /* 0x000fe40000004100 */
[----:B-1----:R-:W1:Y:S01]  /*88c0*/  LDTM.x16 R4, tmem[UR4+0x30] ;  /* 0x00003004000479ee */ /* 0x002e620008240000 */
[----:B------:R-:W-:Y:S01]  /*88d0*/  NOP ;  /* 0x0000000000007918 */ /* 0x000fe20000000000 */
[----:B-1----:R1:W-:Y:S01]  /*88e0*/  SYNCS.ARRIVE.TRANS64.RED.A1T0 RZ, [R54+URZ], RZ ;  /* 0x000000ff36ff79a7 */ /* 0x0023e200081004ff */
[--C-:B------:R-:W-:Y:S02]  /*88f0*/  HADD2.F32 R30, -RZ, R31.reuse.H0_H0 ;  /* 0x2000001fff1e7230 */ /* 0x100fe40000004100 */
[----:B------:R-:W-:Y:S02]  /*8900*/  HADD2.F32 R31, -RZ, R31.H1_H1 ;  /* 0x3000001fff1f7230 */ /* 0x000fe40000004100 */
        /* <DEDUP_REMOVED lines=8> */
[C---:B------:R-:W-:Y:S01]  /*8990*/  FMUL R4, R24.reuse, R4 ;  /* 0x0000000418047220 */ /* 0x040fe20000400000 */
[C---:B------:R-:W-:Y:S01]  /*89a0*/  FMUL R5, R24.reuse, R5 ;  /* 0x0000000518057220 */ /* 0x040fe20000400000 */
[C---:B------:R-:W-:Y:S01]  /*89b0*/  FMUL R6, R24.reuse, R6 ;  /* 0x0000000618067220 */ /* 0x040fe20000400000 */
[C---:B------:R-:W-:Y:S01]  /*89c0*/  FMUL R7, R24.reuse, R7 ;  /* 0x0000000718077220 */ /* 0x040fe20000400000 */
[C---:B------:R-:W-:Y:S01]  /*89d0*/  FFMA R4, R27.reuse, R20, R4 ;  /* 0x000000141b047223 */ /* 0x040fe20000000004 */
        /* <DEDUP_REMOVED lines=15> */
[C---:B------:R-:W-:Y:S01]  /*8ad0*/  FMUL R12, R24.reuse, R16 ;  /* 0x00000010180c7220 */ /* 0x040fe20000400000 */
[C---:B------:R-:W-:Y:S01]  /*8ae0*/  FFMA R0, R27.reuse, R32, R0 ;  /* 0x000000201b007223 */ /* 0x040fe20000000000 */
[C---:B------:R-:W-:Y:S01]  /*8af0*/  FMUL R13, R24.reuse, R17 ;  /* 0x00000011180d7220 */ /* 0x040fe20000400000 */
[----:B------:R-:W-:Y:S01]  /*8b00*/  FFMA R2, R27, R33, R2 ;  /* 0x000000211b027223 */ /* 0x000fe20000000002 */
[----:B------:R-:W-:Y:S01]  /*8b10*/  F2FP.F16.F32.PACK_AB R4, R5, R4 ;  /* 0x000000040504723e */ /* 0x000fe200000000ff */
[C---:B------:R-:W-:Y:S01]  /*8b20*/  FMUL R14, R24.reuse, R18 ;  /* 0x00000012180e7220 */ /* 0x040fe20000400000 */
[----:B------:R-:W-:Y:S01]  /*8b30*/  FFMA R3, R27, R34, R3 ;  /* 0x000000221b037223 */ /* 0x000fe20000000003 */
[----:B------:R-:W-:Y:S01]  /*8b40*/  F2FP.F16.F32.PACK_AB R5, R7, R6 ;  /* 0x000000060705723e */ /* 0x000fe200000000ff */
[----:B------:R-:W-:Y:S01]  /*8b50*/  FFMA R15, R27, R35, R15 ;  /* 0x000000231b0f7223 */ /* 0x000fe2000000000f */
[----:B------:R-:W-:Y:S01]  /*8b60*/  FMUL R19, R24, R19 ;  /* 0x0000001318137220 */ /* 0x000fe20000400000 */
[----:B------:R-:W-:Y:S01]  /*8b70*/  F2FP.F16.F32.PACK_AB R6, R9, R8 ;  /* 0x000000080906723e */ /* 0x000fe200000000ff */
[----:B------:R-:W-:Y:S01]  /*8b80*/  FFMA R12, R27, R36, R12 ;  /* 0x000000241b0c7223 */ /* 0x000fe2000000000c */
[----:B------:R-:W-:Y:S01]  /*8b90*/  F2FP.F16.F32.PACK_AB R7, R11, R10 ;  /* 0x0000000a0b07723e */ /* 0x000fe200000000ff */
[C---:B------:R-:W-:Y:S01]  /*8ba0*/  FFMA R13, R27.reuse, R37, R13 ;  /* 0x000000251b0d7223 */ /* 0x040fe2000000000d */
[C---:B------:R-:W-:Y:S01]  /*8bb0*/  FFMA R14, R27.reuse, R38, R14 ;  /* 0x000000261b0e7223 */ /* 0x040fe2000000000e */
[----:B------:R-:W-:Y:S01]  /*8bc0*/  FFMA R19, R27, R39, R19 ;  /* 0x000000271b137223 */ /* 0x000fe20000000013 */
[----:B------:R-:W-:Y:S01]  /*8bd0*/  F2FP.F16.F32.PACK_AB R16, R2, R0 ;  /* 0x000000000210723e */ /* 0x000fe200000000ff */
[----:B------:R1:W-:Y:S01]  /*8be0*/  STS.128 [R57+UR43+0x3200], R4 ;  /* 0x0032000439007988 */ /* 0x0003e20008000c2b */
        /* <DEDUP_REMOVED lines=27> */
.L_x_143:
[----:B------:R-:W-:Y:S05]  /*8da0*/  BSYNC.RECONVERGENT B0 ;  /* 0x0000000000007941 */ /* 0x000fea0003800200 */
.L_x_142:
[----:B------:R-:W-:Y:S01]  /*8db0*/  BAR.SYNC.DEFER_BLOCKING 0x1, 0x80 ;  /* 0x0042000000007b1d */ /* 0x000fe20000010000 */
[----:B------:R-:W-:Y:S01]  /*8dc0*/  UISETP.NE.AND UP0, UPT, UR52, -0x4, UPT ;  /* 0xfffffffc3400788c */ /* 0x000fe2000bf05270 */
[----:B------:R-:W-:Y:S08]  /*8dd0*/  IADD3 R22, PT, PT, R22, 0x1, RZ ;  /* 0x0000000116167810 */ /* 0x000ff00007ffe0ff */
[----:B------:R-:W-:Y:S05]  /*8de0*/  BRA.U !UP0, `(.L_x_144) ;  /* 0x0000000108287547 */ /* 0x000fea000b800000 */
[----:B------:R-:W-:Y:S01]  /*8df0*/  ISETP.NE.AND P0, PT, R62, RZ, PT ;  /* 0x000000ff3e00720c */ /* 0x000fe20003f05270 */
[----:B------:R-:W-:Y:S01]  /*8e00*/  IMAD.U32 R2, RZ, RZ, UR46 ;  /* 0x0000002eff027e24 */ /* 0x000fe2000f8e00ff */
[----:B------:R-:W-:Y:S01]  /*8e10*/  UIADD3 UR4, UPT, UPT, UR46, 0x1, URZ ;  /* 0x000000012e047890 */ /* 0x000fe2000fffe0ff */
[----:B------:R-:W-:Y:S03]  /*8e20*/  IMAD.U32 R0, RZ, RZ, UR47 ;  /* 0x0000002fff007e24 */ /* 0x000fe6000f8e00ff */
[----:B------:R-:W-:Y:S04]  /*8e30*/  UISETP.NE.AND UP0, UPT, UR4, 0x4, UPT ;  /* 0x000000040400788c */ /* 0x000fe8000bf05270 */
[----:B------:R-:W-:Y:S03]  /*8e40*/  USEL UR46, UR4, URZ, UP0 ;  /* 0x000000ff042e7287 */ /* 0x000fe60008000000 */
[----:B------:R-:W-:Y:S05]  /*8e50*/  @P0 LEA R2, R2, UR43, 0x3 ;  /* 0x0000002b02020c11 */ /* 0x000fea000f8e18ff */
[----:B------:R-:W-:Y:S05]  /*8e60*/  @P0 VIADD R2, R2, 0x70 ;  /* 0x0000007002020836 */ /* 0x000fea0000000000 */
[----:B------:R-:W-:Y:S04]  /*8e70*/  @P0 PRMT R0, R0, 0x654, R2 ;  /* 0x0000065400000816 */ /* 0x000fe80000000002 */
[----:B------:R2:W-:Y:S03]  /*8e80*/  @P0 SYNCS.ARRIVE.TRANS64.RED.A1T0 RZ, [R0+URZ], RZ ;  /* 0x000000ff00ff09a7 */ /* 0x0005e600081004ff */
.L_x_144:
[----:B------:R-:W-:Y:S01]  /*8e90*/  R2UR UR4, R52 ;  /* 0x00000000340472ca */ /* 0x000fe200000e0000 */
[----:B------:R-:W-:Y:S01]  /*8ea0*/  UISETP.NE.AND UP0, UPT, UR62, URZ, UPT ;  /* 0x000000ff3e00728c */ /* 0x000fe2000bf05270 */
[----:B------:R-:W-:Y:S01]  /*8eb0*/  ISETP.NE.AND P0, PT, R56, 0x2, PT ;  /* 0x000000023800780c */ /* 0x000fe20003f05270 */
[----:B------:R-:W-:Y:S01]  /*8ec0*/  UIADD3 UR20, UPT, UPT, UR38, UR63, URZ ;  /* 0x0000003f26147290 */ /* 0x000fe2000fffe0ff */
[----:B------:R-:W-:Y:S01]  /*8ed0*/  ISETP.NE.AND P1, PT, R22, 0x4, PT ;  /* 0x000000041600780c */ /* 0x000fe20003f25270 */
[----:B------:R-:W-:Y:S01]  /*8ee0*/  UIADD3 UR52, UPT, UPT, UR52, 0x4, URZ ;  /* 0x0000000434347890 */ /* 0x000fe2000fffe0ff */
[----:B------:R-:W-:Y:S01]  /*8ef0*/  SEL R2, RZ, 0x1, P0 ;  /* 0x00000001ff027807 */ /* 0x000fe20000000000 */
[----:B------:R-:W-:Y:S01]  /*8f00*/  UMOV UR36, UR61 ;  /* 0x0000003d00247c82 */ /* 0x000fe20008000000 */
[----:B--2---:R-:W-:Y:S02]  /*8f10*/  SEL R0, RZ, 0x1, P1 ;  /* 0x00000001ff007807 */ /* 0x004fe40000800000 */
[----:B------:R-:W-:Y:S02]  /*8f20*/  LOP3.LUT R58, R58, R2, RZ, 0x3c, !PT ;  /* 0x000000023a3a7212 */ /* 0x000fe400078e3cff */
[----:B------:R-:W-:Y:S01]  /*8f30*/  LOP3.LUT R59, R59, R0, RZ, 0x3c, !PT ;  /* 0x000000003b3b7212 */ /* 0x000fe200078e3cff */
[----:B------:R-:W-:Y:S01]  /*8f40*/  UIADD3 UR28, UPT, UPT, UR37, UR4, URZ ;  /* 0x00000004251c7290 */ /* 0x000fe2000fffe0ff */
[----:B------:R-:W-:Y:S02]  /*8f50*/  SEL R56, R56, RZ, P0 ;  /* 0x000000ff38387207 */ /* 0x000fe40000000000 */
[----:B------:R-:W-:Y:S01]  /*8f60*/  SEL R22, R22, RZ, P1 ;  /* 0x000000ff16167207 */ /* 0x000fe20000800000 */
[----:B------:R-:W-:Y:S08]  /*8f70*/  BRA.U UP0, `(.L_x_145) ;  /* 0xffffffcd00787547 */ /* 0x000ff0000b83ffff */
[----:B------:R-:W2:Y:S01]  /*8f80*/  LDCU.64 UR4, c[0x0][0x888] ;  /* 0x00011100ff0477ac */ /* 0x000ea20008000a00 */
[----:B------:R-:W3:Y:S01]  /*8f90*/  LDCU.64 UR6, c[0x0][0x890] ;  /* 0x00011200ff0677ac */ /* 0x000ee20008000a00 */
[----:B--2---:R-:W-:Y:S02]  /*8fa0*/  ISETP.NE.U32.AND P2, PT, RZ, UR4, PT ;  /* 0x00000004ff007c0c */ /* 0x004fe4000bf45070 */
[----:B---3--:R-:W-:Y:S02]  /*8fb0*/  ISETP.NE.U32.AND P1, PT, RZ, UR6, PT ;  /* 0x00000006ff007c0c */ /* 0x008fe4000bf25070 */
[----:B------:R-:W-:Y:S02]  /*8fc0*/  ISETP.NE.AND.EX P2, PT, RZ, UR5, PT, P2 ;  /* 0x00000005ff007c0c */ /* 0x000fe4000bf45320 */
[----:B------:R-:W-:-:S13]  /*8fd0*/  ISETP.NE.AND.EX P0, PT, RZ, UR7, PT, P1 ;  /* 0x00000007ff007c0c */ /* 0x000fda000bf05310 */
[----:B------:R-:W-:Y:S05]  /*8fe0*/  @P2 BRA P0, `(.L_x_146) ;  /* 0x00000000003c2947 */ /* 0x000fea0000000000 */
[----:B------:R-:W-:-:S13]  /*8ff0*/  ISETP.NE.AND.EX P1, PT, RZ, UR7, PT, P1 ;  /* 0x00000007ff007c0c */ /* 0x000fda000bf25310 */
[----:B------:R-:W-:Y:S05]  /*9000*/  @P1 BRA `(.L_x_147) ;  /* 0x00000000000c1947 */ /* 0x000fea0003800000 */
[----:B------:R-:W-:-:S13]  /*9010*/  FSETP.NEU.AND P0, PT, R27, RZ, PT ;  /* 0x000000ff1b00720b */ /* 0x000fda0003f0d000 */
[----:B------:R-:W-:Y:S05]  /*9020*/  @!P0 EXIT ;  /* 0x000000000000894d */ /* 0x000fea0003800000 */
[----:B------:R-:W-:Y:S05]  /*9030*/  BRA `(.L_x_146) ;  /* 0x0000000000287947 */ /* 0x000fea0003800000 */
.L_x_147:
[----:B------:R-:W-:Y:S01]  /*9040*/  ISETP.NE.AND P0, PT, R55, RZ, PT ;  /* 0x000000ff3700720c */ /* 0x000fe20003f05270 */
[----:B------:R-:W-:-:S12]  /*9050*/  BSSY.RECONVERGENT B0, `(.L_x_146) ;  /* 0x0000008000007945 */ /* 0x000fd80003800200 */
[----:B------:R-:W-:Y:S05]  /*9060*/  @P0 BRA `(.L_x_148) ;  /* 0x0000000000100947 */ /* 0x000fea0003800000 */
[----:B------:R-:W-:-:S04]  /*9070*/  ISETP.NE.U32.AND P0, PT, RZ, UR4, PT ;  /* 0x00000004ff007c0c */ /* 0x000fc8000bf05070 */
[----:B------:R-:W-:-:S13]  /*9080*/  ISETP.NE.AND.EX P0, PT, RZ, UR5, PT, P0 ;  /* 0x00000005ff007c0c */ /* 0x000fda000bf05300 */
[----:B------:R-:W-:Y:S05]  /*9090*/  @!P0 EXIT ;  /* 0x000000000000894d */ /* 0x000fea0003800000 */
[----:B------:R-:W-:Y:S05]  /*90a0*/  BRA `(.L_x_149) ;  /* 0x0000000000087947 */ /* 0x000fea0003800000 */
.L_x_148:
[----:B------:R-:W-:-:S13]  /*90b0*/  FSETP.NEU.AND P0, PT, R27, RZ, PT ;  /* 0x000000ff1b00720b */ /* 0x000fda0003f0d000 */
[----:B------:R-:W-:Y:S05]  /*90c0*/  @!P0 EXIT ;  /* 0x000000000000894d */ /* 0x000fea0003800000 */
.L_x_149:
[----:B------:R-:W-:Y:S05]  /*90d0*/  BSYNC.RECONVERGENT B0 ;  /* 0x0000000000007941 */ /* 0x000fea0003800200 */
.L_x_146:
[----:B------:R-:W-:Y:S01]  /*90e0*/  ULEA UR6, UR46, UR43, 0x3 ;  /* 0x0000002b2e067291 */ /* 0x000fe2000f8e18ff */
[----:B------:R-:W-:-:S04]  /*90f0*/  DEPBAR.LE SB0, 0x0 ;  /* 0x000080000000791a */ /* 0x000fc80000000000 */
[----:B------:R-:W-:-:S04]  /*9100*/  UIADD3 UR6, UPT, UPT, UR6, 0x70, URZ ;  /* 0x0000007006067890 */ /* 0x000fc8000fffe0ff */
[----:B------:R-:W-:-:S09]  /*9110*/  UPRMT UR6, UR47, 0x654, UR6 ;  /* 0x000006542f067896 */ /* 0x000fd20008000006 */
[----:B------:R-:W-:Y:S01]  /*9120*/  SYNCS.ARRIVE.TRANS64.RED.A1T0 RZ, [UR6], RZ ;  /* 0x000000ffffff79a7 */ /* 0x000fe20008100406 */
[----:B------:R-:W-:Y:S05]  /*9130*/  EXIT ;  /* 0x000000000000794d */ /* 0x000fea0003800000 */
.L_x_24:
[----:B--2---:R2:W3:Y:S02]  /*9140*/  SYNCS.PHASECHK.TRANS64.TRYWAIT P0, [R0+URZ+0x110], R2 ;  /* 0x00011002000075a7 */ /* 0x0044e400080011ff */
[----:B---3--:R-:W-:Y:S05]  /*9150*/  @!P0 NANOSLEEP.SYNCS 0x989680 ;  /* 0x009896800000895d */ /* 0x008fea0003900000 */
[----:B------:R-:W3:Y:S02]  /*9160*/  @!P0 SYNCS.PHASECHK.TRANS64 P0, [R0+URZ+0x110], R2 ;  /* 0x00011002000085a7 */ /* 0x000ee400080010ff */
[----:B---3--:R-:W-:Y:S05]  /*9170*/  @!P0 BRA `(.L_x_24) ;  /* 0xfffffffc00f08947 */ /* 0x008fea000383ffff */
[----:B------:R-:W-:Y:S05]  /*9180*/  BRA `(.L_x_150) ;  /* 0xffffff8800d87947 */ /* 0x000fea000383ffff */
.L_x_27:
[----:B-1----:R-:W-:-:S07]  /*9190*/  MOV R0, UR33 ;  /* 0x0000002100007c02 */ /* 0x002fce0008000f00 */
.L_x_151:
[----:B-1----:R1:W2:Y:S02]  /*91a0*/  SYNCS.PHASECHK.TRANS64.TRYWAIT P0, [R0+URZ+0x28], R3 ;  /* 0x00002803000075a7 */ /* 0x0022a400080011ff */
[----:B--2---:R-:W-:Y:S05]  /*91b0*/  @!P0 NANOSLEEP.SYNCS 0x989680 ;  /* 0x009896800000895d */ /* 0x004fea0003900000 */
[----:B------:R-:W2:Y:S02]  /*91c0*/  @!P0 SYNCS.PHASECHK.TRANS64 P0, [R0+URZ+0x28], R3 ;  /* 0x00002803000085a7 */ /* 0x000ea400080010ff */
[----:B--2---:R-:W-:Y:S05]  /*91d0*/  @!P0 BRA `(.L_x_151) ;  /* 0xfffffffc00f08947 */ /* 0x004fea000383ffff */
[----:B------:R-:W-:Y:S05]  /*91e0*/  BRA `(.L_x_26) ;  /* 0xffffff8c00307947 */ /* 0x000fea000383ffff */
.L_x_34:
[----:B-1----:R-:W-:-:S07]  /*91f0*/  MOV R0, UR17 ;  /* 0x0000001100007c02 */ /* 0x002fce0008000f00 */
.L_x_152:
[----:B-1----:R1:W2:Y:S02]  /*9200*/  SYNCS.PHASECHK.TRANS64.TRYWAIT P0, [R0+URZ+0x28], R3 ;  /* 0x00002803000075a7 */ /* 0x0022a400080011ff */
[----:B--2---:R-:W-:Y:S05]  /*9210*/  @!P0 NANOSLEEP.SYNCS 0x989680 ;  /* 0x009896800000895d */ /* 0x004fea0003900000 */
[----:B------:R-:W2:Y:S02]  /*9220*/  @!P0 SYNCS.PHASECHK.TRANS64 P0, [R0+URZ+0x28], R3 ;  /* 0x00002803000085a7 */ /* 0x000ea400080010ff */
[----:B--2---:R-:W-:Y:S05]  /*9230*/  @!P0 BRA `(.L_x_152) ;  /* 0xfffffffc00f08947 */ /* 0x004fea000383ffff */
[----:B------:R-:W-:Y:S05]  /*9240*/  BRA `(.L_x_33) ;  /* 0xffffff9000007947 */ /* 0x000fea000383ffff */
.L_x_39:
[----:B-1----:R1:W2:Y:S02]  /*9250*/  SYNCS.PHASECHK.TRANS64.TRYWAIT P0, [R3+URZ+0xa0], R0 ;  /* 0x0000a000030075a7 */ /* 0x0022a400080011ff */
[----:B--2---:R-:W-:Y:S05]  /*9260*/  @!P0 NANOSLEEP.SYNCS 0x989680 ;  /* 0x009896800000895d */ /* 0x004fea0003900000 */
[----:B------:R-:W2:Y:S02]  /*9270*/  @!P0 SYNCS.PHASECHK.TRANS64 P0, [R3+URZ+0xa0], R0 ;  /* 0x0000a000030085a7 */ /* 0x000ea400080010ff */
[----:B--2---:R-:W-:Y:S05]  /*9280*/  @!P0 BRA `(.L_x_39) ;  /* 0xfffffffc00f08947 */ /* 0x004fea000383ffff */
[----:B------:R-:W-:Y:S05]  /*9290*/  BRA `(.L_x_153) ;  /* 0xffffff9000b87947 */ /* 0x000fea000383ffff */
.L_x_43:
[----:B------:R-:W-:-:S07]  /*92a0*/  MOV R0, UR4 ;  /* 0x0000000400007c02 */ /* 0x000fce0008000f00 */
.L_x_154:
[----:B-1----:R1:W2:Y:S02]  /*92b0*/  SYNCS.PHASECHK.TRANS64.TRYWAIT P0, [R0+URZ], R2 ;  /* 0x00000002000075a7 */ /* 0x0022a400080011ff */
[----:B--2---:R-:W-:Y:S05]  /*92c0*/  @!P0 NANOSLEEP.SYNCS 0x989680 ;  /* 0x009896800000895d */ /* 0x004fea0003900000 */
[----:B------:R-:W2:Y:S02]  /*92d0*/  @!P0 SYNCS.PHASECHK.TRANS64 P0, [R0+URZ], R2 ;  /* 0x00000002000085a7 */ /* 0x000ea400080010ff */
[----:B--2---:R-:W-:Y:S05]  /*92e0*/  @!P0 BRA `(.L_x_154) ;  /* 0xfffffffc00f08947 */ /* 0x004fea000383ffff */
[----:B------:R-:W-:Y:S05]  /*92f0*/  BRA `(.L_x_155) ;  /* 0xffffff9800607947 */ /* 0x000fea000383ffff */
.L_x_44:
[----:B------:R-:W-:-:S07]  /*9300*/  MOV R0, UR5 ;  /* 0x0000000500007c02 */ /* 0x000fce0008000f00 */
.L_x_156:
[----:B-1----:R1:W2:Y:S02]  /*9310*/  SYNCS.PHASECHK.TRANS64.TRYWAIT P0, [R0+URZ], R3 ;  /* 0x00000003000075a7 */ /* 0x0022a400080011ff */
[----:B--2---:R-:W-:Y:S05]  /*9320*/  @!P0 NANOSLEEP.SYNCS 0x989680 ;  /* 0x009896800000895d */ /* 0x004fea0003900000 */
[----:B------:R-:W2:Y:S02]  /*9330*/  @!P0 SYNCS.PHASECHK.TRANS64 P0, [R0+URZ], R3 ;  /* 0x00000003000085a7 */ /* 0x000ea400080010ff */
[----:B--2---:R-:W-:Y:S05]  /*9340*/  @!P0 BRA `(.L_x_156) ;  /* 0xfffffffc00f08947 */ /* 0x004fea000383ffff */
[----:B------:R-:W-:Y:S05]  /*9350*/  BRA `(.L_x_157) ;  /* 0xffffff98006c7947 */ /* 0x000fea000383ffff */
.L_x_45:
[----:B------:R-:W-:-:S07]  /*9360*/  MOV R0, UR5 ;  /* 0x0000000500007c02 */ /* 0x000fce0008000f00 */
.L_x_158:
[----:B-1----:R1:W2:Y:S02]  /*9370*/  SYNCS.PHASECHK.TRANS64.TRYWAIT P0, [R0+URZ], R3 ;  /* 0x00000003000075a7 */ /* 0x0022a400080011ff */
[----:B--2---:R-:W-:Y:S05]  /*9380*/  @!P0 NANOSLEEP.SYNCS 0x989680 ;  /* 0x009896800000895d */ /* 0x004fea0003900000 */
[----:B------:R-:W2:Y:S02]  /*9390*/  @!P0 SYNCS.PHASECHK.TRANS64 P0, [R0+URZ], R3 ;  /* 0x00000003000085a7 */ /* 0x000ea400080010ff */
[----:B--2---:R-:W-:Y:S05]  /*93a0*/  @!P0 BRA `(.L_x_158) ;  /* 0xfffffffc00f08947 */ /* 0x004fea000383ffff */
[----:B------:R-:W-:Y:S05]  /*93b0*/  BRA `(.L_x_159) ;  /* 0xffffff9800787947 */ /* 0x000fea000383ffff */
.L_x_46:
[----:B------:R-:W-:-:S07]  /*93c0*/  MOV R0, UR5 ;  /* 0x0000000500007c02 */ /* 0x000fce0008000f00 */
.L_x_160:
[----:B-1----:R1:W2:Y:S02]  /*93d0*/  SYNCS.PHASECHK.TRANS64.TRYWAIT P0, [R0+URZ], R3 ;  /* 0x00000003000075a7 */ /* 0x0022a400080011ff */
[----:B--2---:R-:W-:Y:S05]  /*93e0*/  @!P0 NANOSLEEP.SYNCS 0x989680 ;  /* 0x009896800000895d */ /* 0x004fea0003900000 */
[----:B------:R-:W2:Y:S02]  /*93f0*/  @!P0 SYNCS.PHASECHK.TRANS64 P0, [R0+URZ], R3 ;  /* 0x00000003000085a7 */ /* 0x000ea400080010ff */
[----:B--2---:R-:W-:Y:S05]  /*9400*/  @!P0 BRA `(.L_x_160) ;  /* 0xfffffffc00f08947 */ /* 0x004fea000383ffff */
[----:B------:R-:W-:Y:S05]  /*9410*/  BRA `(.L_x_161) ;  /* 0xffffff9800847947 */ /* 0x000fea000383ffff */
.L_x_49:
[----:B-1----:R1:W2:Y:S02]  /*9420*/  SYNCS.PHASECHK.TRANS64.TRYWAIT P0, [R2+URZ+0x100], R4 ;  /* 0x00010004020075a7 */ /* 0x0022a400080011ff */
[----:B--2---:R-:W-:Y:S05]  /*9430*/  @!P0 NANOSLEEP.SYNCS 0x989680 ;  /* 0x009896800000895d */ /* 0x004fea0003900000 */
[----:B------:R-:W2:Y:S02]  /*9440*/  @!P0 SYNCS.PHASECHK.TRANS64 P0, [R2+URZ+0x100], R4 ;  /* 0x00010004020085a7 */ /* 0x000ea400080010ff */
[----:B--2---:R-:W-:Y:S05]  /*9450*/  @!P0 BRA `(.L_x_49) ;  /* 0xfffffffc00f08947 */ /* 0x004fea000383ffff */
[----:B------:R-:W-:Y:S05]  /*9460*/  BRA `(.L_x_162) ;  /* 0xffffff9800e07947 */ /* 0x000fea000383ffff */
.L_x_50:
[----:B------:R-:W-:-:S07]  /*9470*/  MOV R2, UR4 ;  /* 0x0000000400027c02 */ /* 0x000fce0008000f00 */
.L_x_163:
[----:B-1----:R1:W2:Y:S02]  /*9480*/  SYNCS.PHASECHK.TRANS64.TRYWAIT P0, [R2+URZ+0xb0], R5 ;  /* 0x0000b005020075a7 */ /* 0x0022a400080011ff */
[----:B--2---:R-:W-:Y:S05]  /*9490*/  @!P0 NANOSLEEP.SYNCS 0x989680 ;  /* 0x009896800000895d */ /* 0x004fea0003900000 */
[----:B------:R-:W2:Y:S02]  /*94a0*/  @!P0 SYNCS.PHASECHK.TRANS64 P0, [R2+URZ+0xb0], R5 ;  /* 0x0000b005020085a7 */ /* 0x000ea400080010ff */
[----:B--2---:R-:W-:Y:S05]  /*94b0*/  @!P0 BRA `(.L_x_163) ;  /* 0xfffffffc00f08947 */ /* 0x004fea000383ffff */
[----:B------:R-:W-:Y:S05]  /*94c0*/  BRA `(.L_x_164) ;  /* 0xffffff9800f07947 */ /* 0x000fea000383ffff */
.L_x_51:
[----:B-1----:R1:W2:Y:S02]  /*94d0*/  SYNCS.PHASECHK.TRANS64.TRYWAIT P1, [R2+URZ+0xa0], R4 ;  /* 0x0000a004020075a7 */ /* 0x0022a400080211ff */
[----:B--2---:R-:W-:Y:S05]  /*94e0*/  @!P1 NANOSLEEP.SYNCS 0x989680 ;  /* 0x009896800000995d */ /* 0x004fea0003900000 */
[----:B------:R-:W2:Y:S02]  /*94f0*/  @!P1 SYNCS.PHASECHK.TRANS64 P1, [R2+URZ+0xa0], R4 ;  /* 0x0000a004020095a7 */ /* 0x000ea400080210ff */
[----:B--2---:R-:W-:Y:S05]  /*9500*/  @!P1 BRA `(.L_x_51) ;  /* 0xfffffffc00f09947 */ /* 0x004fea000383ffff */
[----:B------:R-:W-:Y:S05]  /*9510*/  BRA `(.L_x_165) ;  /* 0xffffff9c00207947 */ /* 0x000fea000383ffff */
.L_x_54:
[----:B------:R-:W-:-:S07]  /*9520*/  MOV R0, UR4 ;  /* 0x0000000400007c02 */ /* 0x000fce0008000f00 */
.L_x_166:
[----:B-1----:R1:W2:Y:S02]  /*9530*/  SYNCS.PHASECHK.TRANS64.TRYWAIT P0, [R0+URZ+0xb0], R2 ;  /* 0x0000b002000075a7 */ /* 0x0022a400080011ff */
[----:B--2---:R-:W-:Y:S05]  /*9540*/  @!P0 NANOSLEEP.SYNCS 0x989680 ;  /* 0x009896800000895d */ /* 0x004fea0003900000 */
[----:B------:R-:W2:Y:S02]  /*9550*/  @!P0 SYNCS.PHASECHK.TRANS64 P0, [R0+URZ+0xb0], R2 ;  /* 0x0000b002000085a7 */ /* 0x000ea400080010ff */
[----:B--2---:R-:W-:Y:S05]  /*9560*/  @!P0 BRA `(.L_x_166) ;  /* 0xfffffffc00f08947 */ /* 0x004fea000383ffff */
[----:B------:R-:W-:Y:S05]  /*9570*/  BRA `(.L_x_53) ;  /* 0xffffff9c00747947 */ /* 0x000fea000383ffff */
.L_x_63:
[----:B-1----:R-:W-:-:S04]  /*9580*/  MOV R5, UR5 ;  /* 0x0000000500057c02 */ /* 0x002fc80008000f00 */
[----:B------:R1:W2:Y:S03]  /*9590*/  SYNCS.PHASECHK.TRANS64.TRYWAIT P0, [R5+URZ+0x8], R6 ;  /* 0x00000806050075a7 */ /* 0x0002a600080011ff */
[----:B--2---:R-:W-:Y:S05]  /*95a0*/  @!P0 NANOSLEEP.SYNCS 0x989680 ;  /* 0x009896800000895d */ /* 0x004fea0003900000 */
[----:B------:R-:W2:Y:S02]  /*95b0*/  @!P0 SYNCS.PHASECHK.TRANS64 P0, [R5+URZ+0x8], R6 ;  /* 0x00000806050085a7 */ /* 0x000ea400080010ff */
[----:B--2---:R-:W-:Y:S05]  /*95c0*/  @!P0 BRA `(.L_x_63) ;  /* 0xfffffffc00ec8947 */ /* 0x004fea000383ffff */
[----:B------:R-:W-:Y:S05]  /*95d0*/  BRA `(.L_x_62) ;  /* 0xffffffa000287947 */ /* 0x000fea000383ffff */
.L_x_65:
[----:B------:R-:W-:Y:S01]  /*95e0*/  BSSY B0, `(.L_x_167) ;  /* 0x0000006000007945 */ /* 0x000fe20003800000 */
[----:B------:R-:W-:-:S07]  /*95f0*/  MOV R15, 0xffffffff ;  /* 0xffffffff000f7802 */ /* 0x000fce0000000f00 */
[----:B-1---5:R-:W-:Y:S05]  /*9600*/  WARPSYNC.COLLECTIVE R15, `(.L_x_168) ;  /* 0x000000000f0c7348 */ /* 0x022fea0003c00000 */
[----:B------:R-:W-:Y:S02]  /*9610*/  ELECT P6, UR79, PT ;  /* 0x00000000004f782f */ /* 0x000fe400038c0000 */
[----:B------:R-:W-:Y:S01]  /*9620*/  MOV R14, UR79 ;  /* 0x0000004f000e7c02 */ /* 0x000fe20008000f00 */
[----:B-1---5:R-:W-:Y:S10]  /*9630*/  ENDCOLLECTIVE ;  /* 0x000000000000791b */ /* 0x022ff40003800000 */
.L_x_168:
[----:B------:R-:W-:Y:S05]  /*9640*/  BSYNC B0 ;  /* 0x0000000000007941 */ /* 0x000fea0003800000 */
.L_x_167:
[----:B------:R-:W-:Y:S05]  /*9650*/  BRA `(.L_x_169) ;  /* 0xffffffa000587947 */ /* 0x000fea000383ffff */
.L_x_67:
[----:B-1----:R-:W-:-:S04]  /*9660*/  MOV R0, UR5 ;  /* 0x0000000500007c02 */ /* 0x002fc80008000f00 */
[----:B------:R1:W2:Y:S03]  /*9670*/  SYNCS.PHASECHK.TRANS64.TRYWAIT P0, [R0+URZ+0x8], R4 ;  /* 0x00000804000075a7 */ /* 0x0002a600080011ff */
[----:B--2---:R-:W-:Y:S05]  /*9680*/  @!P0 NANOSLEEP.SYNCS 0x989680 ;  /* 0x009896800000895d */ /* 0x004fea0003900000 */
[----:B------:R-:W2:Y:S02]  /*9690*/  @!P0 SYNCS.PHASECHK.TRANS64 P0, [R0+URZ+0x8], R4 ;  /* 0x00000804000085a7 */ /* 0x000ea400080010ff */
[----:B--2---:R-:W-:Y:S05]  /*96a0*/  @!P0 BRA `(.L_x_67) ;  /* 0xfffffffc00ec8947 */ /* 0x004fea000383ffff */
[----:B------:R-:W-:Y:S05]  /*96b0*/  BRA `(.L_x_66) ;  /* 0xffffffa0005c7947 */ /* 0x000fea000383ffff */
.L_x_68:
[----:B-1----:R1:W2:Y:S02]  /*96c0*/  SYNCS.PHASECHK.TRANS64.TRYWAIT P0, [R0+URZ+0xa0], R4 ;  /* 0x0000a004000075a7 */ /* 0x0022a400080011ff */
[----:B--2---:R-:W-:Y:S05]  /*96d0*/  @!P0 NANOSLEEP.SYNCS 0x989680 ;  /* 0x009896800000895d */ /* 0x004fea0003900000 */
[----:B------:R-:W2:Y:S02]  /*96e0*/  @!P0 SYNCS.PHASECHK.TRANS64 P0, [R0+URZ+0xa0], R4 ;  /* 0x0000a004000085a7 */ /* 0x000ea400080010ff */
[----:B--2---:R-:W-:Y:S05]  /*96f0*/  @!P0 BRA `(.L_x_68) ;  /* 0xfffffffc00f08947 */ /* 0x004fea000383ffff */
[----:B------:R-:W-:Y:S05]  /*9700*/  BRA `(.L_x_170) ;  /* 0xffffffa400487947 */ /* 0x000fea000383ffff */
.L_x_70:
[----:B------:R-:W-:-:S07]  /*9710*/  MOV R0, UR31 ;  /* 0x0000001f00007c02 */ /* 0x000fce0008000f00 */
.L_x_171:
[----:B-1----:R1:W2:Y:S02]  /*9720*/  SYNCS.PHASECHK.TRANS64.TRYWAIT P0, [R0+URZ+0xe0], R4 ;  /* 0x0000e004000075a7 */ /* 0x0022a400080011ff */
[----:B--2---:R-:W-:Y:S05]  /*9730*/  @!P0 NANOSLEEP.SYNCS 0x989680 ;  /* 0x009896800000895d */ /* 0x004fea0003900000 */
[----:B------:R-:W2:Y:S02]  /*9740*/  @!P0 SYNCS.PHASECHK.TRANS64 P0, [R0+URZ+0xe0], R4 ;  /* 0x0000e004000085a7 */ /* 0x000ea400080010ff */
[----:B--2---:R-:W-:Y:S05]  /*9750*/  @!P0 BRA `(.L_x_171) ;  /* 0xfffffffc00f08947 */ /* 0x004fea000383ffff */
[----:B------:R-:W-:Y:S05]  /*9760*/  BRA `(.L_x_172) ;  /* 0xffffffa400947947 */ /* 0x000fea000383ffff */
.L_x_73:
[----:B------:R-:W-:Y:S07]  /*9770*/  MOV R0, UR5 ;  /* 0x0000000500007c02 */ /* 0x000fee0008000f00 */
.L_x_173:
[----:B-1----:R1:W2:Y:S02]  /*9780*/  SYNCS.PHASECHK.TRANS64.TRYWAIT P0, [R0+URZ], R4 ;  /* 0x00000004000075a7 */ /* 0x0022a400080011ff */
[----:B--2---:R-:W-:Y:S05]  /*9790*/  @!P0 NANOSLEEP.SYNCS 0x989680 ;  /* 0x009896800000895d */ /* 0x004fea0003900000 */
[----:B------:R-:W2:Y:S02]  /*97a0*/  @!P0 SYNCS.PHASECHK.TRANS64 P0, [R0+URZ], R4 ;  /* 0x00000004000085a7 */ /* 0x000ea400080010ff */
[----:B--2---:R-:W-:Y:S05]  /*97b0*/  @!P0 BRA `(.L_x_173) ;  /* 0xfffffffc00f08947 */ /* 0x004fea000383ffff */
[----:B------:R-:W-:Y:S05]  /*97c0*/  BRA `(.L_x_72) ;  /* 0xffffffa400a87947 */ /* 0x000fea000383ffff */
.L_x_77:
[----:B-1----:R-:W-:-:S07]  /*97d0*/  MOV R0, UR4 ;  /* 0x0000000400007c02 */ /* 0x002fce0008000f00 */
.L_x_174:
[----:B-1----:R1:W2:Y:S02]  /*97e0*/  SYNCS.PHASECHK.TRANS64.TRYWAIT P0, [R0+URZ], R2 ;  /* 0x00000002000075a7 */ /* 0x0022a400080011ff */
[----:B--2---:R-:W-:Y:S05]  /*97f0*/  @!P0 NANOSLEEP.SYNCS 0x989680 ;  /* 0x009896800000895d */ /* 0x004fea0003900000 */
[----:B------:R-:W2:Y:S02]  /*9800*/  @!P0 SYNCS.PHASECHK.TRANS64 P0, [R0+URZ], R2 ;  /* 0x00000002000085a7 */ /* 0x000ea400080010ff */
[----:B--2---:R-:W-:Y:S05]  /*9810*/  @!P0 BRA `(.L_x_174) ;  /* 0xfffffffc00f08947 */ /* 0x004fea000383ffff */
[----:B------:R-:W-:Y:S05]  /*9820*/  BRA `(.L_x_175) ;  /* 0xffffffa8009c7947 */ /* 0x000fea000383ffff */
.L_x_78:
[----:B------:R-:W-:-:S07]  /*9830*/  MOV R0, UR5 ;  /* 0x0000000500007c02 */ /* 0x000fce0008000f00 */
.L_x_176:
[----:B-1----:R1:W2:Y:S02]  /*9840*/  SYNCS.PHASECHK.TRANS64.TRYWAIT P0, [R0+URZ], R3 ;  /* 0x00000003000075a7 */ /* 0x0022a400080011ff */
[----:B--2---:R-:W-:Y:S05]  /*9850*/  @!P0 NANOSLEEP.SYNCS 0x989680 ;  /* 0x009896800000895d */ /* 0x004fea0003900000 */
[----:B------:R-:W2:Y:S02]  /*9860*/  @!P0 SYNCS.PHASECHK.TRANS64 P0, [R0+URZ], R3 ;  /* 0x00000003000085a7 */ /* 0x000ea400080010ff */
[----:B--2---:R-:W-:Y:S05]  /*9870*/  @!P0 BRA `(.L_x_176) ;  /* 0xfffffffc00f08947 */ /* 0x004fea000383ffff */
[----:B------:R-:W-:Y:S05]  /*9880*/  BRA `(.L_x_177) ;  /* 0xffffffa800a87947 */ /* 0x000fea000383ffff */
.L_x_79:
[----:B------:R-:W-:-:S07]  /*9890*/  MOV R0, UR5 ;  /* 0x0000000500007c02 */ /* 0x000fce0008000f00 */
.L_x_178:
[----:B-1----:R1:W2:Y:S02]  /*98a0*/  SYNCS.PHASECHK.TRANS64.TRYWAIT P0, [R0+URZ], R3 ;  /* 0x00000003000075a7 */ /* 0x0022a400080011ff */
[----:B--2---:R-:W-:Y:S05]  /*98b0*/  @!P0 NANOSLEEP.SYNCS 0x989680 ;  /* 0x009896800000895d */ /* 0x004fea0003900000 */
[----:B------:R-:W2:Y:S02]  /*98c0*/  @!P0 SYNCS.PHASECHK.TRANS64 P0, [R0+URZ], R3 ;  /* 0x00000003000085a7 */ /* 0x000ea400080010ff */
[----:B--2---:R-:W-:Y:S05]  /*98d0*/  @!P0 BRA `(.L_x_178) ;  /* 0xfffffffc00f08947 */ /* 0x004fea000383ffff */
[----:B------:R-:W-:Y:S05]  /*98e0*/  BRA `(.L_x_179) ;  /* 0xffffffa800b47947 */ /* 0x000fea000383ffff */
.L_x_82:
[----:B------:R-:W-:-:S07]  /*98f0*/  MOV R0, UR26 ;  /* 0x0000001a00007c02 */ /* 0x000fce0008000f00 */
.L_x_180:
[----:B-1----:R1:W2:Y:S02]  /*9900*/  SYNCS.PHASECHK.TRANS64.TRYWAIT P1, [R0+URZ+0x120], R2 ;  /* 0x00012002000075a7 */ /* 0x0022a400080211ff */
[----:B--2---:R-:W-:Y:S05]  /*9910*/  @!P1 NANOSLEEP.SYNCS 0x989680 ;  /* 0x009896800000995d */ /* 0x004fea0003900000 */
[----:B------:R-:W2:Y:S02]  /*9920*/  @!P1 SYNCS.PHASECHK.TRANS64 P1, [R0+URZ+0x120], R2 ;  /* 0x00012002000095a7 */ /* 0x000ea400080210ff */
[----:B--2---:R-:W-:Y:S05]  /*9930*/  @!P1 BRA `(.L_x_180) ;  /* 0xfffffffc00f09947 */ /* 0x004fea000383ffff */
[----:B------:R-:W-:Y:S05]  /*9940*/  BRA `(.L_x_181) ;  /* 0xffffffac00007947 */ /* 0x000fea000383ffff */
.L_x_87:
[----:B--2---:R2:W3:Y:S02]  /*9950*/  SYNCS.PHASECHK.TRANS64.TRYWAIT P0, [R12+URZ+0xa0], R0 ;  /* 0x0000a0000c0075a7 */ /* 0x0044e400080011ff */
[----:B---3--:R-:W-:Y:S05]  /*9960*/  @!P0 NANOSLEEP.SYNCS 0x989680 ;  /* 0x009896800000895d */ /* 0x008fea0003900000 */
[----:B------:R-:W3:Y:S02]  /*9970*/  @!P0 SYNCS.PHASECHK.TRANS64 P0, [R12+URZ+0xa0], R0 ;  /* 0x0000a0000c0085a7 */ /* 0x000ee400080010ff */
[----:B---3--:R-:W-:Y:S05]  /*9980*/  @!P0 BRA `(.L_x_87) ;  /* 0xfffffffc00f08947 */ /* 0x008fea000383ffff */
[----:B------:R-:W-:Y:S05]  /*9990*/  BRA `(.L_x_182) ;  /* 0xffffffb000287947 */ /* 0x000fea000383ffff */
.L_x_90:
[----:B-1----:R-:W-:Y:S07]  /*99a0*/  MOV R0, UR21 ;  /* 0x0000001500007c02 */ /* 0x002fee0008000f00 */
.L_x_183:
[----:B-1----:R1:W2:Y:S02]  /*99b0*/  SYNCS.PHASECHK.TRANS64.TRYWAIT P2, [R0+URZ+0x98], R6 ;  /* 0x00009806000075a7 */ /* 0x0022a400080411ff */
[----:B--2---:R-:W-:Y:S05]  /*99c0*/  @!P2 NANOSLEEP.SYNCS 0x989680 ;  /* 0x009896800000a95d */ /* 0x004fea0003900000 */
[----:B------:R-:W2:Y:S02]  /*99d0*/  @!P2 SYNCS.PHASECHK.TRANS64 P2, [R0+URZ+0x98], R6 ;  /* 0x000098060000a5a7 */ /* 0x000ea400080410ff */
[----:B--2---:R-:W-:Y:S05]  /*99e0*/  @!P2 BRA `(.L_x_183) ;  /* 0xfffffffc00f0a947 */ /* 0x004fea000383ffff */
[----:B------:R-:W-:Y:S05]  /*99f0*/  BRA `(.L_x_89) ;  /* 0xffffffb400907947 */ /* 0x000fea000383ffff */
.L_x_93:
[----:B------:R-:W-:Y:S07]  /*9a00*/  MOV R0, UR21 ;  /* 0x0000001500007c02 */ /* 0x000fee0008000f00 */
.L_x_184:
[----:B-1----:R1:W2:Y:S02]  /*9a10*/  SYNCS.PHASECHK.TRANS64.TRYWAIT P0, [R0+URZ+0x70], R9 ;  /* 0x00007009000075a7 */ /* 0x0022a400080011ff */
[----:B--2---:R-:W-:Y:S05]  /*9a20*/  @!P0 NANOSLEEP.SYNCS 0x989680 ;  /* 0x009896800000895d */ /* 0x004fea0003900000 */
[----:B------:R-:W2:Y:S02]  /*9a30*/  @!P0 SYNCS.PHASECHK.TRANS64 P0, [R0+URZ+0x70], R9 ;  /* 0x00007009000085a7 */ /* 0x000ea400080010ff */
[----:B--2---:R-:W-:Y:S05]  /*9a40*/  @!P0 BRA `(.L_x_184) ;  /* 0xfffffffc00f08947 */ /* 0x004fea000383ffff */
[----:B------:R-:W-:Y:S05]  /*9a50*/  BRA `(.L_x_185) ;  /* 0xffffffb400ec7947 */ /* 0x000fea000383ffff */
.L_x_94:
[----:B------:R-:W-:Y:S07]  /*9a60*/  MOV R0, UR21 ;  /* 0x0000001500007c02 */ /* 0x000fee0008000f00 */
.L_x_186:
[----:B-1----:R1:W2:Y:S02]  /*9a70*/  SYNCS.PHASECHK.TRANS64.TRYWAIT P0, [R0+URZ+0x78], R9 ;  /* 0x00007809000075a7 */ /* 0x0022a400080011ff */
[----:B--2---:R-:W-:Y:S05]  /*9a80*/  @!P0 NANOSLEEP.SYNCS 0x989680 ;  /* 0x009896800000895d */ /* 0x004fea0003900000 */
[----:B------:R-:W2:Y:S02]  /*9a90*/  @!P0 SYNCS.PHASECHK.TRANS64 P0, [R0+URZ+0x78], R9 ;  /* 0x00007809000085a7 */ /* 0x000ea400080010ff */
[----:B--2---:R-:W-:Y:S05]  /*9aa0*/  @!P0 BRA `(.L_x_186) ;  /* 0xfffffffc00f08947 */ /* 0x004fea000383ffff */
[----:B------:R-:W-:Y:S05]  /*9ab0*/  BRA `(.L_x_187) ;  /* 0xffffffb800487947 */ /* 0x000fea000383ffff */
.L_x_95:
[----:B------:R-:W-:Y:S07]  /*9ac0*/  MOV R0, UR21 ;  /* 0x0000001500007c02 */ /* 0x000fee0008000f00 */
.L_x_188:
[----:B-1----:R1:W2:Y:S02]  /*9ad0*/  SYNCS.PHASECHK.TRANS64.TRYWAIT P0, [R0+URZ+0x80], R9 ;  /* 0x00008009000075a7 */ /* 0x0022a400080011ff */
[----:B--2---:R-:W-:Y:S05]  /*9ae0*/  @!P0 NANOSLEEP.SYNCS 0x989680 ;  /* 0x009896800000895d */ /* 0x004fea0003900000 */
[----:B------:R-:W2:Y:S02]  /*9af0*/  @!P0 SYNCS.PHASECHK.TRANS64 P0, [R0+URZ+0x80], R9 ;  /* 0x00008009000085a7 */ /* 0x000ea400080010ff */
[----:B--2---:R-:W-:Y:S05]  /*9b00*/  @!P0 BRA `(.L_x_188) ;  /* 0xfffffffc00f08947 */ /* 0x004fea000383ffff */
[----:B------:R-:W-:Y:S05]  /*9b10*/  BRA `(.L_x_189) ;  /* 0xffffffb800a47947 */ /* 0x000fea000383ffff */
.L_x_96:
[----:B------:R-:W-:Y:S07]  /*9b20*/  MOV R0, UR21 ;  /* 0x0000001500007c02 */ /* 0x000fee0008000f00 */
.L_x_190:
[----:B-1----:R1:W2:Y:S02]  /*9b30*/  SYNCS.PHASECHK.TRANS64.TRYWAIT P0, [R0+URZ+0x88], R9 ;  /* 0x00008809000075a7 */ /* 0x0022a400080011ff */
[----:B--2---:R-:W-:Y:S05]  /*9b40*/  @!P0 NANOSLEEP.SYNCS 0x989680 ;  /* 0x009896800000895d */ /* 0x004fea0003900000 */
[----:B------:R-:W2:Y:S02]  /*9b50*/  @!P0 SYNCS.PHASECHK.TRANS64 P0, [R0+URZ+0x88], R9 ;  /* 0x00008809000085a7 */ /* 0x000ea400080010ff */
[----:B--2---:R-:W-:Y:S05]  /*9b60*/  @!P0 BRA `(.L_x_190) ;  /* 0xfffffffc00f08947 */ /* 0x004fea000383ffff */
[----:B------:R-:W-:Y:S05]  /*9b70*/  BRA `(.L_x_191) ;  /* 0xffffffbc00007947 */ /* 0x000fea000383ffff */
.L_x_98:
[----:B------:R-:W-:-:S07]  /*9b80*/  MOV R0, UR21 ;  /* 0x0000001500007c02 */ /* 0x000fce0008000f00 */
.L_x_192:
[----:B-1----:R1:W3:Y:S02]  /*9b90*/  SYNCS.PHASECHK.TRANS64.TRYWAIT P0, [R0+URZ+0x70], R2 ;  /* 0x00007002000075a7 */ /* 0x0022e400080011ff */
[----:B---3--:R-:W-:Y:S05]  /*9ba0*/  @!P0 NANOSLEEP.SYNCS 0x989680 ;  /* 0x009896800000895d */ /* 0x008fea0003900000 */
[----:B------:R-:W3:Y:S02]  /*9bb0*/  @!P0 SYNCS.PHASECHK.TRANS64 P0, [R0+URZ+0x70], R2 ;  /* 0x00007002000085a7 */ /* 0x000ee400080010ff */
[----:B---3--:R-:W-:Y:S05]  /*9bc0*/  @!P0 BRA `(.L_x_192) ;  /* 0xfffffffc00f08947 */ /* 0x008fea000383ffff */
[----:B------:R-:W-:Y:S05]  /*9bd0*/  BRA `(.L_x_193) ;  /* 0xffffffbc008c7947 */ /* 0x000fea000383ffff */
.L_x_99:
[----:B-1----:R-:W-:-:S07]  /*9be0*/  MOV R0, UR21 ;  /* 0x0000001500007c02 */ /* 0x002fce0008000f00 */
.L_x_194:
[----:B-1----:R1:W3:Y:S02]  /*9bf0*/  SYNCS.PHASECHK.TRANS64.TRYWAIT P0, [R0+URZ+0x78], R2 ;  /* 0x00007802000075a7 */ /* 0x0022e400080011ff */
[----:B---3--:R-:W-:Y:S05]  /*9c00*/  @!P0 NANOSLEEP.SYNCS 0x989680 ;  /* 0x009896800000895d */ /* 0x008fea0003900000 */
[----:B------:R-:W3:Y:S02]  /*9c10*/  @!P0 SYNCS.PHASECHK.TRANS64 P0, [R0+URZ+0x78], R2 ;  /* 0x00007802000085a7 */ /* 0x000ee400080010ff */
[----:B---3--:R-:W-:Y:S05]  /*9c20*/  @!P0 BRA `(.L_x_194) ;  /* 0xfffffffc00f08947 */ /* 0x008fea000383ffff */
[----:B------:R-:W-:Y:S05]  /*9c30*/  BRA `(.L_x_195) ;  /* 0xffffffbc007c7947 */ /* 0x000fea000383ffff */
.L_x_100:
[----:B-1----:R-:W-:-:S07]  /*9c40*/  MOV R0, UR21 ;  /* 0x0000001500007c02 */ /* 0x002fce0008000f00 */
.L_x_196:
[----:B-1----:R1:W3:Y:S02]  /*9c50*/  SYNCS.PHASECHK.TRANS64.TRYWAIT P0, [R0+URZ+0x80], R2 ;  /* 0x00008002000075a7 */ /* 0x0022e400080011ff */
[----:B---3--:R-:W-:Y:S05]  /*9c60*/  @!P0 NANOSLEEP.SYNCS 0x989680 ;  /* 0x009896800000895d */ /* 0x008fea0003900000 */
[----:B------:R-:W3:Y:S02]  /*9c70*/  @!P0 SYNCS.PHASECHK.TRANS64 P0, [R0+URZ+0x80], R2 ;  /* 0x00008002000085a7 */ /* 0x000ee400080010ff */
[----:B---3--:R-:W-:Y:S05]  /*9c80*/  @!P0 BRA `(.L_x_196) ;  /* 0xfffffffc00f08947 */ /* 0x008fea000383ffff */
[----:B------:R-:W-:Y:S05]  /*9c90*/  BRA `(.L_x_197) ;  /* 0xffffffbc006c7947 */ /* 0x000fea000383ffff */
.L_x_102:
[----:B--2---:R2:W3:Y:S02]  /*9ca0*/  SYNCS.PHASECHK.TRANS64.TRYWAIT P0, [R3+URZ+0xa0], R0 ;  /* 0x0000a000030075a7 */ /* 0x0044e400080011ff */
[----:B---3--:R-:W-:Y:S05]  /*9cb0*/  @!P0 NANOSLEEP.SYNCS 0x989680 ;  /* 0x009896800000895d */ /* 0x008fea0003900000 */
[----:B------:R-:W3:Y:S02]  /*9cc0*/  @!P0 SYNCS.PHASECHK.TRANS64 P0, [R3+URZ+0xa0], R0 ;  /* 0x0000a000030085a7 */ /* 0x000ee400080010ff */
[----:B---3--:R-:W-:Y:S05]  /*9cd0*/  @!P0 BRA `(.L_x_102) ;  /* 0xfffffffc00f08947 */ /* 0x008fea000383ffff */
[----:B------:R-:W-:Y:S05]  /*9ce0*/  BRA `(.L_x_198) ;  /* 0xffffffc000307947 */ /* 0x000fea000383ffff */
.L_x_113:
[----:B-1----:R-:W-:Y:S04]  /*9cf0*/  MOV R2, UR43 ;  /* 0x0000002b00027c02 */ /* 0x002fe80008000f00 */
[----:B------:R1:W2:Y:S03]  /*9d00*/  SYNCS.PHASECHK.TRANS64.TRYWAIT P0, [R2+URZ+0x50], R3 ;  /* 0x00005003020075a7 */ /* 0x0002a600080011ff */
[----:B--2---:R-:W-:Y:S05]  /*9d10*/  @!P0 NANOSLEEP.SYNCS 0x989680 ;  /* 0x009896800000895d */ /* 0x004fea0003900000 */
[----:B------:R-:W2:Y:S02]  /*9d20*/  @!P0 SYNCS.PHASECHK.TRANS64 P0, [R2+URZ+0x50], R3 ;  /* 0x00005003020085a7 */ /* 0x000ea400080010ff */
[----:B--2---:R-:W-:Y:S05]  /*9d30*/  @!P0 BRA `(.L_x_113) ;  /* 0xfffffffc00ec8947 */ /* 0x004fea000383ffff */
[----:B------:R-:W-:Y:S05]  /*9d40*/  BRA `(.L_x_112) ;  /* 0xffffffcc00807947 */ /* 0x000fea000383ffff */
.L_x_115:
[----:B-1----:R1:W3:Y:S02]  /*9d50*/  SYNCS.PHASECHK.TRANS64.TRYWAIT P1, [R54+URZ+0xc0], R0 ;  /* 0x0000c000360075a7 */ /* 0x0022e400080211ff */
[----:B---3--:R-:W-:Y:S05]  /*9d60*/  @!P1 NANOSLEEP.SYNCS 0x989680 ;  /* 0x009896800000995d */ /* 0x008fea0003900000 */
[----:B------:R-:W3:Y:S02]  /*9d70*/  @!P1 SYNCS.PHASECHK.TRANS64 P1, [R54+URZ+0xc0], R0 ;  /* 0x0000c000360095a7 */ /* 0x000ee400080210ff */
[----:B---3--:R-:W-:Y:S05]  /*9d80*/  @!P1 BRA `(.L_x_115) ;  /* 0xfffffffc00f09947 */ /* 0x008fea000383ffff */
[----:B------:R-:W-:Y:S05]  /*9d90*/  BRA `(.L_x_114) ;  /* 0xffffffcc00a07947 */ /* 0x000fea000383ffff */
.L_x_124:
[----:B--2---:R2:W3:Y:S02]  /*9da0*/  SYNCS.PHASECHK.TRANS64.TRYWAIT P0, [R2+URZ+0x50], R0 ;  /* 0x00005000020075a7 */ /* 0x0044e400080011ff */
[----:B---3--:R-:W-:Y:S05]  /*9db0*/  @!P0 NANOSLEEP.SYNCS 0x989680 ;  /* 0x009896800000895d */ /* 0x008fea0003900000 */
[----:B------:R-:W3:Y:S02]  /*9dc0*/  @!P0 SYNCS.PHASECHK.TRANS64 P0, [R2+URZ+0x50], R0 ;  /* 0x00005000020085a7 */ /* 0x000ee400080010ff */
[----:B---3--:R-:W-:Y:S05]  /*9dd0*/  @!P0 BRA `(.L_x_124) ;  /* 0xfffffffc00f08947 */ /* 0x008fea000383ffff */
[----:B------:R-:W-:Y:S05]  /*9de0*/  BRA `(.L_x_123) ;  /* 0xffffffd400b07947 */ /* 0x000fea000383ffff */
.L_x_132:
[----:B--2---:R2:W3:Y:S02]  /*9df0*/  SYNCS.PHASECHK.TRANS64.TRYWAIT P0, [R2+URZ+0x50], R4 ;  /* 0x00005004020075a7 */ /* 0x0044e400080011ff */
[----:B---3--:R-:W-:Y:S05]  /*9e00*/  @!P0 NANOSLEEP.SYNCS 0x989680 ;  /* 0x009896800000895d */ /* 0x008fea0003900000 */
[----:B------:R-:W3:Y:S02]  /*9e10*/  @!P0 SYNCS.PHASECHK.TRANS64 P0, [R2+URZ+0x50], R4 ;  /* 0x00005004020085a7 */ /* 0x000ee400080010ff */
[----:B---3--:R-:W-:Y:S05]  /*9e20*/  @!P0 BRA `(.L_x_132) ;  /* 0xfffffffc00f08947 */ /* 0x008fea000383ffff */
[----:B------:R-:W-:Y:S05]  /*9e30*/  BRA `(.L_x_131) ;  /* 0xffffffdc00d07947 */ /* 0x000fea000383ffff */
.L_x_140:
[----:B--2---:R2:W3:Y:S02]  /*9e40*/  SYNCS.PHASECHK.TRANS64.TRYWAIT P0, [R3+URZ+0x50], R0 ;  /* 0x00005000030075a7 */ /* 0x0044e400080011ff */
[----:B---3--:R-:W-:Y:S05]  /*9e50*/  @!P0 NANOSLEEP.SYNCS 0x989680 ;  /* 0x009896800000895d */ /* 0x008fea0003900000 */
[----:B------:R-:W3:Y:S02]  /*9e60*/  @!P0 SYNCS.PHASECHK.TRANS64 P0, [R3+URZ+0x50], R0 ;  /* 0x00005000030085a7 */ /* 0x000ee400080010ff */
[----:B---3--:R-:W-:Y:S05]  /*9e70*/  @!P0 BRA `(.L_x_140) ;  /* 0xfffffffc00f08947 */ /* 0x008fea000383ffff */
[----:B------:R-:W-:Y:S05]  /*9e80*/  BRA `(.L_x_139) ;  /* 0xffffffe400f07947 */ /* 0x000fea000383ffff */
        .weak           $__internal_0_$__cuda_sm10x_tcgen05_guardrail_trap_col_being_dealloced_not_returned_by_alloc
        .type           $__internal_0_$__cuda_sm10x_tcgen05_guardrail_trap_col_being_dealloced_not_returned_by_alloc,@function
        .size           $__internal_0_$__cuda_sm10x_tcgen05_guardrail_trap_col_being_dealloced_not_returned_by_alloc,($__internal_1_$__cuda_sm10x_tcgen05_guardrail_trap_phase_invalid_during_alloc - $__internal_0_$__cuda_sm10x_tcgen05_guardrail_trap_col_being_dealloced_not_returned_by_alloc)
$__internal_0_$__cuda_sm10x_tcgen05_guardrail_trap_col_being_dealloced_not_returned_by_alloc:
[----:B------:R-:W-:Y:S05]  /*9e90*/  BPT.TRAP 0x1 ;  /* 0x000000040000795c */ /* 0x000fea0000300000 */
[----:B------:R-:W-:-:S04]  /*9ea0*/  HFMA2 R3, -RZ, RZ, 0, 0 ;  /* 0x00000000ff037431 */ /* 0x000fc800000001ff */
[----:B------:R-:W-:Y:S05]  /*9eb0*/  RET.REL.NODEC R2 `(_ZN7cutlass13device_kernelINS_4gemm6kernel13GemmUniversalIN4cute5tupleIJiiiiEEENS1_10collective13CollectiveMmaINS1_35MainloopSm100TmaUmmaWarpSpecializedILi5ELi2ELi4ENS5_IJNS4_1CILi4EEESB_NSA_ILi1EEEEEEEENS5_IJNSA_ILi128EEESF_NSA_ILi64EEEEEENS_6half_tENS5_IJlSC_lEEESI_SJ_NS4_8TiledMMAINS4_8MMA_AtomIJNS4_26SM100_MMA_F16BF16_2x1SM_SSISI_SI_fLi128ELi128ELNS4_4UMMA5MajorE0ELSO_0ELNSN_7ScaleInE0ELSP_0EEEEEENS4_6LayoutINS5_IJSC_SC_SC_EEENS5_IJNSA_ILi0EEESU_SU_EEEEENS5_IJNS4_10UnderscoreESX_SX_EEEEENS4_28SM100_TMA_2SM_LOAD_MULTICASTENS4_14ComposedLayoutINS4_7SwizzleILi3ELi4ELi3EEENS4_18smem_ptr_flag_bitsILi16EEENSS_INS5_IJNSA_ILi8EEESG_EEENS5_IJSG_SC_EEEEEEEvNS4_8identityES10_S1A_vS1B_EENS_8epilogue10collective18CollectiveEpilogueINS1D_23Sm100TmaWarpSpecializedILi4ELi2ELi16ELb1ELb0EEEJNS5_IJSG_SF_SG_EEENS5_IJNSS_ISG_SC_EENSS_INS5_IJNSA_ILi16EEENSA_ILi2EEEEEENS5_IJSC_SG_EEEEEEEESI_SJ_SI_SJ_NS1D_6fusion15FusionCallbacksIS1H_NS1Q_17LinearCombinationISI_fSI_fLNS_15FloatRoundStyleE2EEES1I_S1P_JEEENS4_5SM1004TMEM4LOAD26SM100_TMEM_LOAD_32dp32b16xENS4_13SM90_TMA_LOADENS11_INS12_ILi1ELi4ELi3EEES15_NSS_INS5_IJS16_S1K_EEENS5_IJS1K_SC_EEEEEEENS4_39AutoVectorizingCopyWithAssumedAlignmentILi128EEENS4_14SM90_TMA_STOREES25_S27_S27_EEEvvEEEEvNT_6ParamsE) ;  /* 0xffffff6002507950 */ /* 0x000fea0003c3ffff */
        .weak           $__internal_1_$__cuda_sm10x_tcgen05_guardrail_trap_phase_invalid_during_alloc
        .type           $__internal_1_$__cuda_sm10x_tcgen05_guardrail_trap_phase_invalid_during_alloc,@function
        .size           $__internal_1_$__cuda_sm10x_tcgen05_guardrail_trap_phase_invalid_during_alloc,($__internal_2_$__cuda_sm10x_tcgen05_guardrail_trap_unallocated_columns_being_dealloced - $__internal_1_$__cuda_sm10x_tcgen05_guardrail_trap_phase_invalid_during_alloc)
$__internal_1_$__cuda_sm10x_tcgen05_guardrail_trap_phase_invalid_during_alloc:
[----:B------:R-:W-:Y:S05]  /*9ec0*/  BPT.TRAP 0x1 ;  /* 0x000000040000795c */ /* 0x000fea0000300000 */
[----:B------:R-:W-:-:S04]  /*9ed0*/  MOV R5, 0x0 ;  /* 0x0000000000057802 */ /* 0x000fc80000000f00 */
[----:B------:R-:W-:Y:S05]  /*9ee0*/  RET.REL.NODEC R4 `(_ZN7cutlass13device_kernelINS_4gemm6kernel13GemmUniversalIN4cute5tupleIJiiiiEEENS1_10collective13CollectiveMmaINS1_35MainloopSm100TmaUmmaWarpSpecializedILi5ELi2ELi4ENS5_IJNS4_1CILi4EEESB_NSA_ILi1EEEEEEEENS5_IJNSA_ILi128EEESF_NSA_ILi64EEEEEENS_6half_tENS5_IJlSC_lEEESI_SJ_NS4_8TiledMMAINS4_8MMA_AtomIJNS4_26SM100_MMA_F16BF16_2x1SM_SSISI_SI_fLi128ELi128ELNS4_4UMMA5MajorE0ELSO_0ELNSN_7ScaleInE0ELSP_0EEEEEENS4_6LayoutINS5_IJSC_SC_SC_EEENS5_IJNSA_ILi0EEESU_SU_EEEEENS5_IJNS4_10UnderscoreESX_SX_EEEEENS4_28SM100_TMA_2SM_LOAD_MULTICASTENS4_14ComposedLayoutINS4_7SwizzleILi3ELi4ELi3EEENS4_18smem_ptr_flag_bitsILi16EEENSS_INS5_IJNSA_ILi8EEESG_EEENS5_IJSG_SC_EEEEEEEvNS4_8identityES10_S1A_vS1B_EENS_8epilogue10collective18CollectiveEpilogueINS1D_23Sm100TmaWarpSpecializedILi4ELi2ELi16ELb1ELb0EEEJNS5_IJSG_SF_SG_EEENS5_IJNSS_ISG_SC_EENSS_INS5_IJNSA_ILi16EEENSA_ILi2EEEEEENS5_IJSC_SG_EEEEEEEESI_SJ_SI_SJ_NS1D_6fusion15FusionCallbacksIS1H_NS1Q_17LinearCombinationISI_fSI_fLNS_15FloatRoundStyleE2EEES1I_S1P_JEEENS4_5SM1004TMEM4LOAD26SM100_TMEM_LOAD_32dp32b16xENS4_13SM90_TMA_LOADENS11_INS12_ILi1ELi4ELi3EEES15_NSS_INS5_IJS16_S1K_EEENS5_IJS1K_SC_EEEEEEENS4_39AutoVectorizingCopyWithAssumedAlignmentILi128EEENS4_14SM90_TMA_STOREES25_S27_S27_EEEvvEEEEvNT_6ParamsE) ;  /* 0xffffff6004447950 */ /* 0x000fea0003c3ffff */
        .weak           $__internal_2_$__cuda_sm10x_tcgen05_guardrail_trap_unallocated_columns_being_dealloced
        .type           $__internal_2_$__cuda_sm10x_tcgen05_guardrail_trap_unallocated_columns_being_dealloced,@function
        .size           $__internal_2_$__cuda_sm10x_tcgen05_guardrail_trap_unallocated_columns_being_dealloced,(.L_x_200 - $__internal_2_$__cuda_sm10x_tcgen05_guardrail_trap_unallocated_columns_being_dealloced)
$__internal_2_$__cuda_sm10x_tcgen05_guardrail_trap_unallocated_columns_being_dealloced:
[----:B------:R-:W-:Y:S05]  /*9ef0*/  BPT.TRAP 0x1 ;  /* 0x000000040000795c */ /* 0x000fea0000300000 */
[----:B------:R-:W-:-:S04]  /*9f00*/  HFMA2 R3, -RZ, RZ, 0, 0 ;  /* 0x00000000ff037431 */ /* 0x000fc800000001ff */
[----:B------:R-:W-:Y:S05]  /*9f10*/  RET.REL.NODEC R2 `(_ZN7cutlass13device_kernelINS_4gemm6kernel13GemmUniversalIN4cute5tupleIJiiiiEEENS1_10collective13CollectiveMmaINS1_35MainloopSm100TmaUmmaWarpSpecializedILi5ELi2ELi4ENS5_IJNS4_1CILi4EEESB_NSA_ILi1EEEEEEEENS5_IJNSA_ILi128EEESF_NSA_ILi64EEEEEENS_6half_tENS5_IJlSC_lEEESI_SJ_NS4_8TiledMMAINS4_8MMA_AtomIJNS4_26SM100_MMA_F16BF16_2x1SM_SSISI_SI_fLi128ELi128ELNS4_4UMMA5MajorE0ELSO_0ELNSN_7ScaleInE0ELSP_0EEEEEENS4_6LayoutINS5_IJSC_SC_SC_EEENS5_IJNSA_ILi0EEESU_SU_EEEEENS5_IJNS4_10UnderscoreESX_SX_EEEEENS4_28SM100_TMA_2SM_LOAD_MULTICASTENS4_14ComposedLayoutINS4_7SwizzleILi3ELi4ELi3EEENS4_18smem_ptr_flag_bitsILi16EEENSS_INS5_IJNSA_ILi8EEESG_EEENS5_IJSG_SC_EEEEEEEvNS4_8identityES10_S1A_vS1B_EENS_8epilogue10collective18CollectiveEpilogueINS1D_23Sm100TmaWarpSpecializedILi4ELi2ELi16ELb1ELb0EEEJNS5_IJSG_SF_SG_EEENS5_IJNSS_ISG_SC_EENSS_INS5_IJNSA_ILi16EEENSA_ILi2EEEEEENS5_IJSC_SG_EEEEEEEESI_SJ_SI_SJ_NS1D_6fusion15FusionCallbacksIS1H_NS1Q_17LinearCombinationISI_fSI_fLNS_15FloatRoundStyleE2EEES1I_S1P_JEEENS4_5SM1004TMEM4LOAD26SM100_TMEM_LOAD_32dp32b16xENS4_13SM90_TMA_LOADENS11_INS12_ILi1ELi4ELi3EEES15_NSS_INS5_IJS16_S1K_EEENS5_IJS1K_SC_EEEEEEENS4_39AutoVectorizingCopyWithAssumedAlignmentILi128EEENS4_14SM90_TMA_STOREES25_S27_S27_EEEvvEEEEvNT_6ParamsE) ;  /* 0xffffff6002387950 */ /* 0x000fea0003c3ffff */
.L_x_199:
[----:B------:R-:W-:-:S00]  /*9f20*/  BRA `(.L_x_199) ;  /* 0xfffffffc00fc7947 */ /* 0x000fc0000383ffff */
[----:B------:R-:W-:-:S00]  /*9f30*/  NOP ;  /* 0x0000000000007918 */ /* 0x000fc00000000000 */
        /* <DEDUP_REMOVED lines=12> */
.L_x_200:


//--------------------- .nv.global.init           --------------------------
	.section	.nv.global.init,"aw",@progbits
.nv.global.init:
	.type		$str$27,@object
	.size		$str$27,($str$28 - $str$27)
$str$27:
        /*0000*/ 	.byte	0x28, 0x61, 0x64, 0x64, 0x72, 0x65, 0x73, 0x73, 0x20, 0x26, 0x20, 0x6d, 0x61, 0x73, 0x6b, 0x29
        /*0010*/ 	.byte	0x20, 0x3d, 0x3d, 0x20, 0x30, 0x00
	.type		$str$28,@object
	.size		$str$28,($str$26 - $str$28)
$str$28:
        /*0016*/ 	.byte	0x2f, 0x74, 0x6d, 0x70, 0x2f, 0x63, 0x75, 0x74, 0x6c, 0x61, 0x73, 0x73, 0x5f, 0x73, 0x77, 0x65
        /*0026*/ 	.byte	0x65, 0x70, 0x5f, 0x73, 0x72, 0x63, 0x2f, 0x69, 0x6e, 0x63, 0x6c, 0x75, 0x64, 0x65, 0x2f, 0x63
        /*0036*/ 	.byte	0x75, 0x74, 0x65, 0x2f, 0x70, 0x6f, 0x69, 0x6e, 0x74, 0x65, 0x72, 0x5f, 0x66, 0x6c, 0x61, 0x67
        /*0046*/ 	.byte	0x67, 0x65, 0x64, 0x2e, 0x68, 0x70, 0x70, 0x00
	.type		$str$26,@object
	.size		$str$26,($str$25 - $str$26)
$str$26:
        /*004e*/ 	.byte	0x2f, 0x74, 0x6d, 0x70, 0x2f, 0x63, 0x75, 0x74, 0x6c, 0x61, 0x73, 0x73, 0x5f, 0x73, 0x77, 0x65
        /*005e*/ 	.byte	0x65, 0x70, 0x5f, 0x73, 0x72, 0x63, 0x2f, 0x69, 0x6e, 0x63, 0x6c, 0x75, 0x64, 0x65, 0x2f, 0x63
        /*006e*/ 	.byte	0x75, 0x74, 0x65, 0x2f, 0x61, 0x74, 0x6f, 0x6d, 0x2f, 0x63, 0x6f, 0x70, 0x79, 0x5f, 0x74, 0x72
        /*007e*/ 	.byte	0x61, 0x69, 0x74, 0x73, 0x5f, 0x73, 0x6d, 0x31, 0x30, 0x30, 0x2e, 0x68, 0x70, 0x70, 0x00
	.type		$str$25,@object
	.size		$str$25,(__unnamed_1 - $str$25)
$str$25:
        /*008d*/ 	.byte	0x28, 0x28, 0x75, 0x69, 0x6e, 0x74, 0x33, 0x32, 0x5f, 0x74, 0x28, 0x74, 0x68, 0x72, 0x65, 0x61
        /*009d*/ 	.byte	0x64, 0x49, 0x64, 0x78, 0x2e, 0x78, 0x29, 0x20, 0x2f, 0x20, 0x33, 0x32, 0x29, 0x20, 0x25, 0x20
        /*00ad*/ 	.byte	0x34, 0x29, 0x20, 0x3d, 0x3d, 0x20, 0x28, 0x28, 0x28, 0x74, 0x6d, 0x65, 0x6d, 0x5f, 0x61, 0x64
        /*00bd*/ 	.byte	0x64, 0x72, 0x20, 0x3e, 0x3e, 0x20, 0x31, 0x36, 0x29, 0x20, 0x2f, 0x20, 0x33, 0x32, 0x29, 0x20
        /*00cd*/ 	.byte	0x25, 0x20, 0x34, 0x29, 0x00
	.type		__unnamed_1,@object
	.size		__unnamed_1,(__unnamed_2 - __unnamed_1)
__unnamed_1:
        /*00d2*/ 	.byte	0x61, 0x75, 0x74, 0x6f, 0x20, 0x63, 0x75, 0x74, 0x65, 0x3a, 0x3a, 0x61, 0x73, 0x5f, 0x70, 0x6f
        /* <DEDUP_REMOVED lines=24> */
        /*0262*/ 	.byte	0x34, 0x38, 0x3e, 0x3e, 0x3e, 0x3e, 0x5d, 0x00
	.type		__unnamed_2,@object
	.size		__unnamed_2,(.L_2 - __unnamed_2)
__unnamed_2:
        /* <DEDUP_REMOVED lines=40> */
        /*04ea*/ 	.byte	0x3a, 0x3a, 0x43, 0x3c, 0x30, 0x3e, 0x3e, 0x3e, 0x3e, 0x5d, 0x00
.L_2:


//--------------------- .nv.shared._ZN7cutlass13device_kernelINS_4gemm6kernel13GemmUniversalIN4cute5tupleIJiiiiEEENS1_10collective13CollectiveMmaINS1_35MainloopSm100TmaUmmaWarpSpecializedILi5ELi2ELi4ENS5_IJNS4_1CILi4EEESB_NSA_ILi1EEEEEEEENS5_IJNSA_ILi128EEESF_NSA_ILi64EEEEEENS_6half_tENS5_IJlSC_lEEESI_SJ_NS4_8TiledMMAINS4_8MMA_AtomIJNS4_26SM100_MMA_F16BF16_2x1SM_SSISI_SI_fLi128ELi128ELNS4_4UMMA5MajorE0ELSO_0ELNSN_7ScaleInE0ELSP_0EEEEEENS4_6LayoutINS5_IJSC_SC_SC_EEENS5_IJNSA_ILi0EEESU_SU_EEEEENS5_IJNS4_10UnderscoreESX_SX_EEEEENS4_28SM100_TMA_2SM_LOAD_MULTICASTENS4_14ComposedLayoutINS4_7SwizzleILi3ELi4ELi3EEENS4_18smem_ptr_flag_bitsILi16EEENSS_INS5_IJNSA_ILi8EEESG_EEENS5_IJSG_SC_EEEEEEEvNS4_8identityES10_S1A_vS1B_EENS_8epilogue10collective18CollectiveEpilogueINS1D_23Sm100TmaWarpSpecializedILi4ELi2ELi16ELb1ELb0EEEJNS5_IJSG_SF_SG_EEENS5_IJNSS_ISG_SC_EENSS_INS5_IJNSA_ILi16EEENSA_ILi2EEEEEENS5_IJSC_SG_EEEEEEEESI_SJ_SI_SJ_NS1D_6fusion15FusionCallbacksIS1H_NS1Q_17LinearCombinationISI_fSI_fLNS_15FloatRoundStyleE2EEES1I_S1P_JEEENS4_5SM1004TMEM4LOAD26SM100_TMEM_LOAD_32dp32b16xENS4_13SM90_TMA_LOADENS11_INS12_ILi1ELi4ELi3EEES15_NSS_INS5_IJS16_S1K_EEENS5_IJS1K_SC_EEEEEEENS4_39AutoVectorizingCopyWithAssumedAlignmentILi128EEENS4_14SM90_TMA_STOREES25_S27_S27_EEEvvEEEEvNT_6ParamsE --------------------------
	.section	.nv.shared._ZN7cutlass13device_kernelINS_4gemm6kernel13GemmUniversalIN4cute5tupleIJiiiiEEENS1_10collective13CollectiveMmaINS1_35MainloopSm100TmaUmmaWarpSpecializedILi5ELi2ELi4ENS5_IJNS4_1CILi4EEESB_NSA_ILi1EEEEEEEENS5_IJNSA_ILi128EEESF_NSA_ILi64EEEEEENS_6half_tENS5_IJlSC_lEEESI_SJ_NS4_8TiledMMAINS4_8MMA_AtomIJNS4_26SM100_MMA_F16BF16_2x1SM_SSISI_SI_fLi128ELi128ELNS4_4UMMA5MajorE0ELSO_0ELNSN_7ScaleInE0ELSP_0EEEEEENS4_6LayoutINS5_IJSC_SC_SC_EEENS5_IJNSA_ILi0EEESU_SU_EEEEENS5_IJNS4_10UnderscoreESX_SX_EEEEENS4_28SM100_TMA_2SM_LOAD_MULTICASTENS4_14ComposedLayoutINS4_7SwizzleILi3ELi4ELi3EEENS4_18smem_ptr_flag_bitsILi16EEENSS_INS5_IJNSA_ILi8EEESG_EEENS5_IJSG_SC_EEEEEEEvNS4_8identityES10_S1A_vS1B_EENS_8epilogue10collective18CollectiveEpilogueINS1D_23Sm100TmaWarpSpecializedILi4ELi2ELi16ELb1ELb0EEEJNS5_IJSG_SF_SG_EEENS5_IJNSS_ISG_SC_EENSS_INS5_IJNSA_ILi16EEENSA_ILi2EEEEEENS5_IJSC_SG_EEEEEEEESI_SJ_SI_SJ_NS1D_6fusion15FusionCallbacksIS1H_NS1Q_17LinearCombinationISI_fSI_fLNS_15FloatRoundStyleE2EEES1I_S1P_JEEENS4_5SM1004TMEM4LOAD26SM100_TMEM_LOAD_32dp32b16xENS4_13SM90_TMA_LOADENS11_INS12_ILi1ELi4ELi3EEES15_NSS_INS5_IJS16_S1K_EEENS5_IJS1K_SC_EEEEEEENS4_39AutoVectorizingCopyWithAssumedAlignmentILi128EEENS4_14SM90_TMA_STOREES25_S27_S27_EEEvvEEEEvNT_6ParamsE,"aw",@nobits
	.sectionflags	@""
	.align	16
	.zero		1024


//--------------------- .nv.shared.reserved.0     --------------------------
	.section	.nv.shared.reserved.0,"aw",@nobits
	.weak		__nv_reservedSMEM_offset_0_alias
	.size		__nv_reservedSMEM_offset_0_alias, 0, 64
	.other		__nv_reservedSMEM_offset_0_alias,@"STO_CUDA_RESERVED_SHARED STV_DEFAULT"
__nv_reservedSMEM_offset_0_alias:
	.zero		0
.nv.shared.reserved.0:
	.zero		64
	.weak		__nv_reservedSMEM_tcgen05_partition
	.type		__nv_reservedSMEM_tcgen05_partition,@object
	.size		__nv_reservedSMEM_tcgen05_partition,(.L_0 - __nv_reservedSMEM_tcgen05_partition)
__nv_reservedSMEM_tcgen05_partition:
	.zero		32
.L_0:


//--------------------- .nv.global                --------------------------
	.section	.nv.global,"aw",@nobits
.nv.global:
	.type		_ZN40_INTERNAL_3511d334_4_k_cu_c3d620e2_333864cute1_E,@object
	.size		_ZN40_INTERNAL_3511d334_4_k_cu_c3d620e2_333864cute1_E,(_ZN40_INTERNAL_3511d334_4_k_cu_c3d620e2_333864cuda3std3__45__cpo6cbeginE - _ZN40_INTERNAL_3511d334_4_k_cu_c3d620e2_333864cute1_E)
_ZN40_INTERNAL_3511d334_4_k_cu_c3d620e2_333864cute1_E:
	.zero		1
	.type		_ZN40_INTERNAL_3511d334_4_k_cu_c3d620e2_333864cuda3std3__45__cpo6cbeginE,@object
	.size		_ZN40_INTERNAL_3511d334_4_k_cu_c3d620e2_333864cuda3std3__45__cpo6cbeginE,(_ZN40_INTERNAL_3511d334_4_k_cu_c3d620e2_333864cuda3std3__48in_placeE - _ZN40_INTERNAL_3511d334_4_k_cu_c3d620e2_333864cuda3std3__45__cpo6cbeginE)
_ZN40_INTERNAL_3511d334_4_k_cu_c3d620e2_333864cuda3std3__45__cpo6cbeginE:
	.zero		1
	.type		_ZN40_INTERNAL_3511d334_4_k_cu_c3d620e2_333864cuda3std3__48in_placeE,@object
	.size		_ZN40_INTERNAL_3511d334_4_k_cu_c3d620e2_333864cuda3std3__48in_placeE,(_ZN40_INTERNAL_3511d334_4_k_cu_c3d620e2_333864cuda3std6ranges3__45__cpo9iter_moveE - _ZN40_INTERNAL_3511d334_4_k_cu_c3d620e2_333864cuda3std3__48in_placeE)
_ZN40_INTERNAL_3511d334_4_k_cu_c3d620e2_333864cuda3std3__48in_placeE:
	.zero		1
	.type		_ZN40_INTERNAL_3511d334_4_k_cu_c3d620e2_333864cuda3std6ranges3__45__cpo9iter_moveE,@object
	.size		_ZN40_INTERNAL_3511d334_4_k_cu_c3d620e2_333864cuda3std6ranges3__45__cpo9iter_moveE,(_ZN40_INTERNAL_3511d334_4_k_cu_c3d620e2_333864cuda3std3__45__cpo5beginE - _ZN40_INTERNAL_3511d334_4_k_cu_c3d620e2_333864cuda3std6ranges3__45__cpo9iter_moveE)
_ZN40_INTERNAL_3511d334_4_k_cu_c3d620e2_333864cuda3std6ranges3__45__cpo9iter_moveE:
	.zero		1
	.type		_ZN40_INTERNAL_3511d334_4_k_cu_c3d620e2_333864cuda3std3__45__cpo5beginE,@object
	.size		_ZN40_INTERNAL_3511d334_4_k_cu_c3d620e2_333864cuda3std3__45__cpo5beginE,(_ZN40_INTERNAL_3511d334_4_k_cu_c3d620e2_333864cuda3std3__442_GLOBAL__N__3511d334_4_k_cu_c3d620e2_333866ignoreE - _ZN40_INTERNAL_3511d334_4_k_cu_c3d620e2_333864cuda3std3__45__cpo5beginE)
_ZN40_INTERNAL_3511d334_4_k_cu_c3d620e2_333864cuda3std3__45__cpo5beginE:
	.zero		1
	.type		_ZN40_INTERNAL_3511d334_4_k_cu_c3d620e2_333864cuda3std3__442_GLOBAL__N__3511d334_4_k_cu_c3d620e2_333866ignoreE,@object
	.size		_ZN40_INTERNAL_3511d334_4_k_cu_c3d620e2_333864cuda3std3__442_GLOBAL__N__3511d334_4_k_cu_c3d620e2_333866ignoreE,(_ZN40_INTERNAL_3511d334_4_k_cu_c3d620e2_333864cute7productE - _ZN40_INTERNAL_3511d334_4_k_cu_c3d620e2_333864cuda3std3__442_GLOBAL__N__3511d334_4_k_cu_c3d620e2_333866ignoreE)
_ZN40_INTERNAL_3511d334_4_k_cu_c3d620e2_333864cuda3std3__442_GLOBAL__N__3511d334_4_k_cu_c3d620e2_333866ignoreE:
	.zero		1
	.type		_ZN40_INTERNAL_3511d334_4_k_cu_c3d620e2_333864cute7productE,@object
	.size		_ZN40_INTERNAL_3511d334_4_k_cu_c3d620e2_333864cute7productE,(_ZN40_INTERNAL_3511d334_4_k_cu_c3d620e2_333864cuda3std3__45__cpo3endE - _ZN40_INTERNAL_3511d334_4_k_cu_c3d620e2_333864cute7productE)
_ZN40_INTERNAL_3511d334_4_k_cu_c3d620e2_333864cute7productE:
	.zero		1
	.type		_ZN40_INTERNAL_3511d334_4_k_cu_c3d620e2_333864cuda3std3__45__cpo3endE,@object
	.size		_ZN40_INTERNAL_3511d334_4_k_cu_c3d620e2_333864cuda3std3__45__cpo3endE,(_ZN40_INTERNAL_3511d334_4_k_cu_c3d620e2_333864cuda3std3__419piecewise_constructE - _ZN40_INTERNAL_3511d334_4_k_cu_c3d620e2_333864cuda3std3__45__cpo3endE)
_ZN40_INTERNAL_3511d334_4_k_cu_c3d620e2_333864cuda3std3__45__cpo3endE:
	.zero		1
	.type		_ZN40_INTERNAL_3511d334_4_k_cu_c3d620e2_333864cuda3std3__419piecewise_constructE,@object
	.size		_ZN40_INTERNAL_3511d334_4_k_cu_c3d620e2_333864cuda3std3__419piecewise_constructE,(_ZN40_INTERNAL_3511d334_4_k_cu_c3d620e2_333864cuda3std3__45__cpo4cendE - _ZN40_INTERNAL_3511d334_4_k_cu_c3d620e2_333864cuda3std3__419piecewise_constructE)
_ZN40_INTERNAL_3511d334_4_k_cu_c3d620e2_333864cuda3std3__419piecewise_constructE:
	.zero		1
	.type		_ZN40_INTERNAL_3511d334_4_k_cu_c3d620e2_333864cuda3std3__45__cpo4cendE,@object
	.size		_ZN40_INTERNAL_3511d334_4_k_cu_c3d620e2_333864cuda3std3__45__cpo4cendE,(_ZN40_INTERNAL_3511d334_4_k_cu_c3d620e2_333864cuda3std6ranges3__45__cpo4swapE - _ZN40_INTERNAL_3511d334_4_k_cu_c3d620e2_333864cuda3std3__45__cpo4cendE)
_ZN40_INTERNAL_3511d334_4_k_cu_c3d620e2_333864cuda3std3__45__cpo4cendE:
	.zero		1
	.type		_ZN40_INTERNAL_3511d334_4_k_cu_c3d620e2_333864cuda3std6ranges3__45__cpo4swapE,@object
	.size		_ZN40_INTERNAL_3511d334_4_k_cu_c3d620e2_333864cuda3std6ranges3__45__cpo4swapE,(.L_10 - _ZN40_INTERNAL_3511d334_4_k_cu_c3d620e2_333864cuda3std6ranges3__45__cpo4swapE)
_ZN40_INTERNAL_3511d334_4_k_cu_c3d620e2_333864cuda3std6ranges3__45__cpo4swapE:
	.zero		1
.L_10:


//--------------------- .nv.constant0._ZN7cutlass13device_kernelINS_4gemm6kernel13GemmUniversalIN4cute5tupleIJiiiiEEENS1_10collective13CollectiveMmaINS1_35MainloopSm100TmaUmmaWarpSpecializedILi5ELi2ELi4ENS5_IJNS4_1CILi4EEESB_NSA_ILi1EEEEEEEENS5_IJNSA_ILi128EEESF_NSA_ILi64EEEEEENS_6half_tENS5_IJlSC_lEEESI_SJ_NS4_8TiledMMAINS4_8MMA_AtomIJNS4_26SM100_MMA_F16BF16_2x1SM_SSISI_SI_fLi128ELi128ELNS4_4UMMA5MajorE0ELSO_0ELNSN_7ScaleInE0ELSP_0EEEEEENS4_6LayoutINS5_IJSC_SC_SC_EEENS5_IJNSA_ILi0EEESU_SU_EEEEENS5_IJNS4_10UnderscoreESX_SX_EEEEENS4_28SM100_TMA_2SM_LOAD_MULTICASTENS4_14ComposedLayoutINS4_7SwizzleILi3ELi4ELi3EEENS4_18smem_ptr_flag_bitsILi16EEENSS_INS5_IJNSA_ILi8EEESG_EEENS5_IJSG_SC_EEEEEEEvNS4_8identityES10_S1A_vS1B_EENS_8epilogue10collective18CollectiveEpilogueINS1D_23Sm100TmaWarpSpecializedILi4ELi2ELi16ELb1ELb0EEEJNS5_IJSG_SF_SG_EEENS5_IJNSS_ISG_SC_EENSS_INS5_IJNSA_ILi16EEENSA_ILi2EEEEEENS5_IJSC_SG_EEEEEEEESI_SJ_SI_SJ_NS1D_6fusion15FusionCallbacksIS1H_NS1Q_17LinearCombinationISI_fSI_fLNS_15FloatRoundStyleE2EEES1I_S1P_JEEENS4_5SM1004TMEM4LOAD26SM100_TMEM_LOAD_32dp32b16xENS4_13SM90_TMA_LOADENS11_INS12_ILi1ELi4ELi3EEES15_NSS_INS5_IJS16_S1K_EEENS5_IJS1K_SC_EEEEEEENS4_39AutoVectorizingCopyWithAssumedAlignmentILi128EEENS4_14SM90_TMA_STOREES25_S27_S27_EEEvvEEEEvNT_6ParamsE --------------------------
	.section	.nv.constant0._ZN7cutlass13device_kernelINS_4gemm6kernel13GemmUniversalIN4cute5tupleIJiiiiEEENS1_10collective13CollectiveMmaINS1_35MainloopSm100TmaUmmaWarpSpecializedILi5ELi2ELi4ENS5_IJNS4_1CILi4EEESB_NSA_ILi1EEEEEEEENS5_IJNSA_ILi128EEESF_NSA_ILi64EEEEEENS_6half_tENS5_IJlSC_lEEESI_SJ_NS4_8TiledMMAINS4_8MMA_AtomIJNS4_26SM100_MMA_F16BF16_2x1SM_SSISI_SI_fLi128ELi128ELNS4_4UMMA5MajorE0ELSO_0ELNSN_7ScaleInE0ELSP_0EEEEEENS4_6LayoutINS5_IJSC_SC_SC_EEENS5_IJNSA_ILi0EEESU_SU_EEEEENS5_IJNS4_10UnderscoreESX_SX_EEEEENS4_28SM100_TMA_2SM_LOAD_MULTICASTENS4_14ComposedLayoutINS4_7SwizzleILi3ELi4ELi3EEENS4_18smem_ptr_flag_bitsILi16EEENSS_INS5_IJNSA_ILi8EEESG_EEENS5_IJSG_SC_EEEEEEEvNS4_8identityES10_S1A_vS1B_EENS_8epilogue10collective18CollectiveEpilogueINS1D_23Sm100TmaWarpSpecializedILi4ELi2ELi16ELb1ELb0EEEJNS5_IJSG_SF_SG_EEENS5_IJNSS_ISG_SC_EENSS_INS5_IJNSA_ILi16EEENSA_ILi2EEEEEENS5_IJSC_SG_EEEEEEEESI_SJ_SI_SJ_NS1D_6fusion15FusionCallbacksIS1H_NS1Q_17LinearCombinationISI_fSI_fLNS_15FloatRoundStyleE2EEES1I_S1P_JEEENS4_5SM1004TMEM4LOAD26SM100_TMEM_LOAD_32dp32b16xENS4_13SM90_TMA_LOADENS11_INS12_ILi1ELi4ELi3EEES15_NSS_INS5_IJS16_S1K_EEENS5_IJS1K_SC_EEEEEEENS4_39AutoVectorizingCopyWithAssumedAlignmentILi128EEENS4_14SM90_TMA_STOREES25_S27_S27_EEEvvEEEEvNT_6ParamsE,"a",@progbits
	.sectionflags	@""
	.align	4
.nv.constant0._ZN7cutlass13device_kernelINS_4gemm6kernel13GemmUniversalIN4cute5tupleIJiiiiEEENS1_10collective13CollectiveMmaINS1_35MainloopSm100TmaUmmaWarpSpecializedILi5ELi2ELi4ENS5_IJNS4_1CILi4EEESB_NSA_ILi1EEEEEEEENS5_IJNSA_ILi128EEESF_NSA_ILi64EEEEEENS_6half_tENS5_IJlSC_lEEESI_SJ_NS4_8TiledMMAINS4_8MMA_AtomIJNS4_26SM100_MMA_F16BF16_2x1SM_SSISI_SI_fLi128ELi128ELNS4_4UMMA5MajorE0ELSO_0ELNSN_7ScaleInE0ELSP_0EEEEEENS4_6LayoutINS5_IJSC_SC_SC_EEENS5_IJNSA_ILi0EEESU_SU_EEEEENS5_IJNS4_10UnderscoreESX_SX_EEEEENS4_28SM100_TMA_2SM_LOAD_MULTICASTENS4_14ComposedLayoutINS4_7SwizzleILi3ELi4ELi3EEENS4_18smem_ptr_flag_bitsILi16EEENSS_INS5_IJNSA_ILi8EEESG_EEENS5_IJSG_SC_EEEEEEEvNS4_8identityES10_S1A_vS1B_EENS_8epilogue10collective18CollectiveEpilogueINS1D_23Sm100TmaWarpSpecializedILi4ELi2ELi16ELb1ELb0EEEJNS5_IJSG_SF_SG_EEENS5_IJNSS_ISG_SC_EENSS_INS5_IJNSA_ILi16EEENSA_ILi2EEEEEENS5_IJSC_SG_EEEEEEEESI_SJ_SI_SJ_NS1D_6fusion15FusionCallbacksIS1H_NS1Q_17LinearCombinationISI_fSI_fLNS_15FloatRoundStyleE2EEES1I_S1P_JEEENS4_5SM1004TMEM4LOAD26SM100_TMEM_LOAD_32dp32b16xENS4_13SM90_TMA_LOADENS11_INS12_ILi1ELi4ELi3EEES15_NSS_INS5_IJS16_S1K_EEENS5_IJS1K_SC_EEEEEEENS4_39AutoVectorizingCopyWithAssumedAlignmentILi128EEENS4_14SM90_TMA_STOREES25_S27_S27_EEEvvEEEEvNT_6ParamsE:
	.zero		2944


//--------------------- SYMBOLS --------------------------

	.type		.nv.reservedSmem.offset0,@object
	.size		.nv.reservedSmem.offset0,0x4
	.type		.nv.reservedSmem.cap,@object
	.size		.nv.reservedSmem.cap,0x4
	.type		__assertfail,@function
